	.target	sm_100a

	.elftype	@"ET_EXEC"


//--------------------- .note.nv.tkinfo           --------------------------
	.section	.note.nv.tkinfo,"",@"SHT_NOTE"
	.sectionflags	@"SHF_NOTE_NV_TKINFO"
	.tkinfo
        /*0018*/ 	.word	0x00000002
        /*0030*/ 	.string	""
        /*0030*/ 	.string	"ptxas"
        /*0030*/ 	.string	"Cuda compilation tools, release 13.0, V13.0.88"
        /*0030*/ 	.string	"Build cuda_13.0.r13.0/compiler.36424714_0"
        /*0030*/ 	.string	"-arch sm_100a -m 64 "



//--------------------- .note.nv.cuinfo           --------------------------
	.section	.note.nv.cuinfo,"",@"SHT_NOTE"
	.sectionflags	@"SHF_NOTE_NV_CUINFO"
        /*0018*/ 	.short	0x0002
        /*001a*/ 	.short	0x0064
        /*001c*/ 	.short	0x0082
	.zero		2


//--------------------- .nv.info                  --------------------------
	.section	.nv.info,"",@"SHT_CUDA_INFO"
	.align	4


	//----- nvinfo : EIATTR_REGCOUNT
	.align		4
        /*0000*/ 	.byte	0x04, 0x2f
        /*0002*/ 	.short	(.L_19 - .L_18)
	.align		4
.L_18:
        /*0004*/ 	.word	index@(_ZN7cutlass13device_kernelINS_4gemm6kernel13GemmUniversalIN4cute5tupleIJiiiiEEENS1_10collective13CollectiveMmaINS1_35MainloopSm100TmaUmmaWarpSpecializedILi5ELi2ELi4ENS5_IJNS4_1CILi1EEENSA_ILi2EEESB_EEEEENS5_IJNSA_ILi64EEENSA_ILi256EEENSA_ILi32EEEEEENS_6half_tENS5_IJlSB_lEEESJ_SK_NS4_8TiledMMAINS4_8MMA_AtomIJNS4_20SM100_MMA_F16BF16_SSISJ_SJ_fLi64ELi256ELNS4_4UMMA5MajorE0ELSP_0ELNSO_7ScaleInE0ELSQ_0EEEEEENS4_6LayoutINS5_IJSB_SB_SB_EEENS5_IJNSA_ILi0EEESV_SV_EEEEENS5_IJNS4_10UnderscoreESY_SY_EEEEENS4_23SM90_TMA_LOAD_MULTICASTENS4_14ComposedLayoutINS4_7SwizzleILi2ELi4ELi3EEENS4_18smem_ptr_flag_bitsILi16EEENST_INS5_IJNSA_ILi8EEESH_EEENS5_IJSH_SB_EEEEEEEvNS4_8identityENS4_13SM90_TMA_LOADES1B_vS1C_EENS_8epilogue10collective18CollectiveEpilogueINS1F_23Sm100TmaWarpSpecializedILi4ELi2ELi32ELb1ELb0EEEJSI_NS5_IJNST_ISF_SB_EES1K_EEESJ_SK_SJ_SK_NS1F_6fusion15FusionCallbacksIS1J_NS1M_17LinearCombinationISJ_fSJ_fLNS_15FloatRoundStyleE2EEESI_S1L_JEEENS4_5SM1004TMEM4LOAD26SM100_TMEM_LOAD_16dp256b8xES1D_NS12_INS13_ILi3ELi4ELi3EEES16_NST_INS5_IJS17_SF_EEENS5_IJSF_SB_EEEEEEENS4_17SM75_U32x4_LDSM_NENS4_14SM90_TMA_STOREES20_NS4_17SM90_U32x4_STSM_NENS4_39AutoVectorizingCopyWithAssumedAlignmentILi128EEEEEEvvEEEEvNT_6ParamsE)
        /*0008*/ 	.word	0x0000007a


	//----- nvinfo : EIATTR_FRAME_SIZE
	.align		4
.L_19:
        /*000c*/ 	.byte	0x04, 0x11
        /*000e*/ 	.short	(.L_21 - .L_20)
	.align		4
.L_20:
        /*0010*/ 	.word	index@($__internal_2_$__cuda_sm10x_tcgen05_guardrail_trap_unallocated_columns_being_dealloced)
        /*0014*/ 	.word	0x00000000


	//----- nvinfo : EIATTR_FRAME_SIZE
	.align		4
.L_21:
        /*0018*/ 	.byte	0x04, 0x11
        /*001a*/ 	.short	(.L_23 - .L_22)
	.align		4
.L_22:
        /*001c*/ 	.word	index@($__internal_1_$__cuda_sm10x_tcgen05_guardrail_trap_phase_invalid_during_alloc)
        /*0020*/ 	.word	0x00000000


	//----- nvinfo : EIATTR_FRAME_SIZE
	.align		4
.L_23:
        /*0024*/ 	.byte	0x04, 0x11
        /*0026*/ 	.short	(.L_25 - .L_24)
	.align		4
.L_24:
        /*0028*/ 	.word	index@($__internal_0_$__cuda_sm10x_tcgen05_guardrail_trap_col_being_dealloced_not_returned_by_alloc)
        /*002c*/ 	.word	0x00000000


	//----- nvinfo : EIATTR_FRAME_SIZE
	.align		4
.L_25:
        /*0030*/ 	.byte	0x04, 0x11
        /*0032*/ 	.short	(.L_27 - .L_26)
	.align		4
.L_26:
        /*0034*/ 	.word	index@(_ZN7cutlass13device_kernelINS_4gemm6kernel13GemmUniversalIN4cute5tupleIJiiiiEEENS1_10collective13CollectiveMmaINS1_35MainloopSm100TmaUmmaWarpSpecializedILi5ELi2ELi4ENS5_IJNS4_1CILi1EEENSA_ILi2EEESB_EEEEENS5_IJNSA_ILi64EEENSA_ILi256EEENSA_ILi32EEEEEENS_6half_tENS5_IJlSB_lEEESJ_SK_NS4_8TiledMMAINS4_8MMA_AtomIJNS4_20SM100_MMA_F16BF16_SSISJ_SJ_fLi64ELi256ELNS4_4UMMA5MajorE0ELSP_0ELNSO_7ScaleInE0ELSQ_0EEEEEENS4_6LayoutINS5_IJSB_SB_SB_EEENS5_IJNSA_ILi0EEESV_SV_EEEEENS5_IJNS4_10UnderscoreESY_SY_EEEEENS4_23SM90_TMA_LOAD_MULTICASTENS4_14ComposedLayoutINS4_7SwizzleILi2ELi4ELi3EEENS4_18smem_ptr_flag_bitsILi16EEENST_INS5_IJNSA_ILi8EEESH_EEENS5_IJSH_SB_EEEEEEEvNS4_8identityENS4_13SM90_TMA_LOADES1B_vS1C_EENS_8epilogue10collective18CollectiveEpilogueINS1F_23Sm100TmaWarpSpecializedILi4ELi2ELi32ELb1ELb0EEEJSI_NS5_IJNST_ISF_SB_EES1K_EEESJ_SK_SJ_SK_NS1F_6fusion15FusionCallbacksIS1J_NS1M_17LinearCombinationISJ_fSJ_fLNS_15FloatRoundStyleE2EEESI_S1L_JEEENS4_5SM1004TMEM4LOAD26SM100_TMEM_LOAD_16dp256b8xES1D_NS12_INS13_ILi3ELi4ELi3EEES16_NST_INS5_IJS17_SF_EEENS5_IJSF_SB_EEEEEEENS4_17SM75_U32x4_LDSM_NENS4_14SM90_TMA_STOREES20_NS4_17SM90_U32x4_STSM_NENS4_39AutoVectorizingCopyWithAssumedAlignmentILi128EEEEEEvvEEEEvNT_6ParamsE)
        /*0038*/ 	.word	0x00000000


	//----- nvinfo : EIATTR_MIN_STACK_SIZE
	.align		4
.L_27:
        /*003c*/ 	.byte	0x04, 0x12
        /*003e*/ 	.short	(.L_29 - .L_28)
	.align		4
.L_28:
        /*0040*/ 	.word	index@(_ZN7cutlass13device_kernelINS_4gemm6kernel13GemmUniversalIN4cute5tupleIJiiiiEEENS1_10collective13CollectiveMmaINS1_35MainloopSm100TmaUmmaWarpSpecializedILi5ELi2ELi4ENS5_IJNS4_1CILi1EEENSA_ILi2EEESB_EEEEENS5_IJNSA_ILi64EEENSA_ILi256EEENSA_ILi32EEEEEENS_6half_tENS5_IJlSB_lEEESJ_SK_NS4_8TiledMMAINS4_8MMA_AtomIJNS4_20SM100_MMA_F16BF16_SSISJ_SJ_fLi64ELi256ELNS4_4UMMA5MajorE0ELSP_0ELNSO_7ScaleInE0ELSQ_0EEEEEENS4_6LayoutINS5_IJSB_SB_SB_EEENS5_IJNSA_ILi0EEESV_SV_EEEEENS5_IJNS4_10UnderscoreESY_SY_EEEEENS4_23SM90_TMA_LOAD_MULTICASTENS4_14ComposedLayoutINS4_7SwizzleILi2ELi4ELi3EEENS4_18smem_ptr_flag_bitsILi16EEENST_INS5_IJNSA_ILi8EEESH_EEENS5_IJSH_SB_EEEEEEEvNS4_8identityENS4_13SM90_TMA_LOADES1B_vS1C_EENS_8epilogue10collective18CollectiveEpilogueINS1F_23Sm100TmaWarpSpecializedILi4ELi2ELi32ELb1ELb0EEEJSI_NS5_IJNST_ISF_SB_EES1K_EEESJ_SK_SJ_SK_NS1F_6fusion15FusionCallbacksIS1J_NS1M_17LinearCombinationISJ_fSJ_fLNS_15FloatRoundStyleE2EEESI_S1L_JEEENS4_5SM1004TMEM4LOAD26SM100_TMEM_LOAD_16dp256b8xES1D_NS12_INS13_ILi3ELi4ELi3EEES16_NST_INS5_IJS17_SF_EEENS5_IJSF_SB_EEEEEEENS4_17SM75_U32x4_LDSM_NENS4_14SM90_TMA_STOREES20_NS4_17SM90_U32x4_STSM_NENS4_39AutoVectorizingCopyWithAssumedAlignmentILi128EEEEEEvvEEEEvNT_6ParamsE)
        /*0044*/ 	.word	0x00000000
.L_29:


//--------------------- .nv.compat                --------------------------
	.section	.nv.compat,"",@"SHT_CUDA_COMPAT_INFO"
	.align	4
        /*0000*/ 	.byte	0x02, 0x09, 0x01, 0x00, 0x02, 0x02, 0x02, 0x00, 0x02, 0x05, 0x05, 0x00, 0x03, 0x07, 0x01, 0x01
        /*0010*/ 	.byte	0x02, 0x03, 0x01, 0x00, 0x02, 0x06, 0x01, 0x00, 0x04, 0x0b, 0x08, 0x00, 0x09, 0x00, 0x00, 0x00
        /*0020*/ 	.byte	0x00, 0x00, 0x00, 0x00


//--------------------- .nv.info._ZN7cutlass13device_kernelINS_4gemm6kernel13GemmUniversalIN4cute5tupleIJiiiiEEENS1_10collective13CollectiveMmaINS1_35MainloopSm100TmaUmmaWarpSpecializedILi5ELi2ELi4ENS5_IJNS4_1CILi1EEENSA_ILi2EEESB_EEEEENS5_IJNSA_ILi64EEENSA_ILi256EEENSA_ILi32EEEEEENS_6half_tENS5_IJlSB_lEEESJ_SK_NS4_8TiledMMAINS4_8MMA_AtomIJNS4_20SM100_MMA_F16BF16_SSISJ_SJ_fLi64ELi256ELNS4_4UMMA5MajorE0ELSP_0ELNSO_7ScaleInE0ELSQ_0EEEEEENS4_6LayoutINS5_IJSB_SB_SB_EEENS5_IJNSA_ILi0EEESV_SV_EEEEENS5_IJNS4_10UnderscoreESY_SY_EEEEENS4_23SM90_TMA_LOAD_MULTICASTENS4_14ComposedLayoutINS4_7SwizzleILi2ELi4ELi3EEENS4_18smem_ptr_flag_bitsILi16EEENST_INS5_IJNSA_ILi8EEESH_EEENS5_IJSH_SB_EEEEEEEvNS4_8identityENS4_13SM90_TMA_LOADES1B_vS1C_EENS_8epilogue10collective18CollectiveEpilogueINS1F_23Sm100TmaWarpSpecializedILi4ELi2ELi32ELb1ELb0EEEJSI_NS5_IJNST_ISF_SB_EES1K_EEESJ_SK_SJ_SK_NS1F_6fusion15FusionCallbacksIS1J_NS1M_17LinearCombinationISJ_fSJ_fLNS_15FloatRoundStyleE2EEESI_S1L_JEEENS4_5SM1004TMEM4LOAD26SM100_TMEM_LOAD_16dp256b8xES1D_NS12_INS13_ILi3ELi4ELi3EEES16_NST_INS5_IJS17_SF_EEENS5_IJSF_SB_EEEEEEENS4_17SM75_U32x4_LDSM_NENS4_14SM90_TMA_STOREES20_NS4_17SM90_U32x4_STSM_NENS4_39AutoVectorizingCopyWithAssumedAlignmentILi128EEEEEEvvEEEEvNT_6ParamsE --------------------------
	.section	.nv.info._ZN7cutlass13device_kernelINS_4gemm6kernel13GemmUniversalIN4cute5tupleIJiiiiEEENS1_10collective13CollectiveMmaINS1_35MainloopSm100TmaUmmaWarpSpecializedILi5ELi2ELi4ENS5_IJNS4_1CILi1EEENSA_ILi2EEESB_EEEEENS5_IJNSA_ILi64EEENSA_ILi256EEENSA_ILi32EEEEEENS_6half_tENS5_IJlSB_lEEESJ_SK_NS4_8TiledMMAINS4_8MMA_AtomIJNS4_20SM100_MMA_F16BF16_SSISJ_SJ_fLi64ELi256ELNS4_4UMMA5MajorE0ELSP_0ELNSO_7ScaleInE0ELSQ_0EEEEEENS4_6LayoutINS5_IJSB_SB_SB_EEENS5_IJNSA_ILi0EEESV_SV_EEEEENS5_IJNS4_10UnderscoreESY_SY_EEEEENS4_23SM90_TMA_LOAD_MULTICASTENS4_14ComposedLayoutINS4_7SwizzleILi2ELi4ELi3EEENS4_18smem_ptr_flag_bitsILi16EEENST_INS5_IJNSA_ILi8EEESH_EEENS5_IJSH_SB_EEEEEEEvNS4_8identityENS4_13SM90_TMA_LOADES1B_vS1C_EENS_8epilogue10collective18CollectiveEpilogueINS1F_23Sm100TmaWarpSpecializedILi4ELi2ELi32ELb1ELb0EEEJSI_NS5_IJNST_ISF_SB_EES1K_EEESJ_SK_SJ_SK_NS1F_6fusion15FusionCallbacksIS1J_NS1M_17LinearCombinationISJ_fSJ_fLNS_15FloatRoundStyleE2EEESI_S1L_JEEENS4_5SM1004TMEM4LOAD26SM100_TMEM_LOAD_16dp256b8xES1D_NS12_INS13_ILi3ELi4ELi3EEES16_NST_INS5_IJS17_SF_EEENS5_IJSF_SB_EEEEEEENS4_17SM75_U32x4_LDSM_NENS4_14SM90_TMA_STOREES20_NS4_17SM90_U32x4_STSM_NENS4_39AutoVectorizingCopyWithAssumedAlignmentILi128EEEEEEvvEEEEvNT_6ParamsE,"",@"SHT_CUDA_INFO"
	.sectionflags	@""
	.align	4


	//----- nvinfo : EIATTR_CUDA_API_VERSION
	.align		4
        /*0000*/ 	.byte	0x04, 0x37
        /*0002*/ 	.short	(.L_31 - .L_30)
.L_30:
        /*0004*/ 	.word	0x00000082


	//----- nvinfo : EIATTR_KPARAM_INFO
	.align		4
.L_31:
        /*0008*/ 	.byte	0x04, 0x17
        /*000a*/ 	.short	(.L_33 - .L_32)
.L_32:
        /*000c*/ 	.word	0x00000000
        /*0010*/ 	.short	0x0000
        /*0012*/ 	.short	0x0000
        /*0014*/ 	.byte	0x00, 0xf0, 0x01, 0x20


	//----- nvinfo : EIATTR_AT_ENTRY_FRAGMENTS
	.align		4
.L_33:
        /*0018*/ 	.byte	0x04, 0x4f
        /*001a*/ 	.short	(.L_35 - .L_34)


	//   ....[0]....
.L_34:
        /*001c*/ 	.word	0x00000006


	//----- nvinfo : EIATTR_RESERVED_SMEM_USED
	.align		4
.L_35:
        /*0020*/ 	.byte	0x01, 0x41
	.zero		2


	//----- nvinfo : EIATTR_SPARSE_MMA_MASK
	.align		4
        /*0024*/ 	.byte	0x03, 0x50
        /*0026*/ 	.short	0x0000


	//----- nvinfo : EIATTR_TCGEN05_1CTA_USED
	.align		4
        /*0028*/ 	.byte	0x01, 0x51
	.zero		2


	//----- nvinfo : EIATTR_MAXREG_COUNT
	.align		4
        /*002c*/ 	.byte	0x03, 0x1b
        /*002e*/ 	.short	0x00ff


	//----- nvinfo : EIATTR_NUM_BARRIERS
	.align		4
        /*0030*/ 	.byte	0x02, 0x4c
        /*0032*/ 	.byte	0x07
	.zero		1


	//----- nvinfo : EIATTR_EXTERNS
	.align		4
        /*0034*/ 	.byte	0x04, 0x0f
        /*0036*/ 	.short	(.L_37 - .L_36)


	//   ....[0]....
	.align		4
.L_36:
        /*0038*/ 	.word	index@(__assertfail)


	//----- nvinfo : EIATTR_MERCURY_ISA_VERSION
	.align		4
.L_37:
        /*003c*/ 	.byte	0x03, 0x5f
        /*003e*/ 	.short	0x0101


	//----- nvinfo : EIATTR_INT_WARP_WIDE_INSTR_OFFSETS
	.align		4
        /*0040*/ 	.byte	0x04, 0x31
        /*0042*/ 	.short	(.L_39 - .L_38)


	//   ....[0]....
.L_38:
        /*0044*/ 	.word	0x00003d10


	//   ....[1]....
        /*0048*/ 	.word	0x00003d30


	//   ....[2]....
        /*004c*/ 	.word	0x00003d60


	//   ....[3]....
        /*0050*/ 	.word	0x000048e0


	//   ....[4]....
        /*0054*/ 	.word	0x00004950


	//   ....[5]....
        /*0058*/ 	.word	0x00004a20


	//   ....[6]....
        /*005c*/ 	.word	0x00004aa0


	//   ....[7]....
        /*0060*/ 	.word	0x00004b90


	//   ....[8]....
        /*0064*/ 	.word	0x00004c10


	//   ....[9]....
        /*0068*/ 	.word	0x00004cf0


	//   ....[10]....
        /*006c*/ 	.word	0x00004da0


	//----- nvinfo : EIATTR_COOP_GROUP_MASK_REGIDS
	.align		4
.L_39:
        /*0070*/ 	.byte	0x04, 0x29
        /*0072*/ 	.short	(.L_41 - .L_40)


	//   ....[0]....
.L_40:
        /*0074*/ 	.word	0xffffffff


	//   ....[1]....
        /*0078*/ 	.word	0xffffffff


	//   ....[2]....
        /*007c*/ 	.word	0xffffffff


	//   ....[3]....
        /*0080*/ 	.word	0xffffffff


	//   ....[4]....
        /*0084*/ 	.word	0xffffffff


	//   ....[5]....
        /*0088*/ 	.word	0xffffffff


	//   ....[6]....
        /*008c*/ 	.word	0xffffffff


	//   ....[7]....
        /*0090*/ 	.word	0xffffffff


	//   ....[8]....
        /*0094*/ 	.word	0xffffffff


	//   ....[9]....
        /*0098*/ 	.word	0xffffffff


	//   ....[10]....
        /*009c*/ 	.word	0xffffffff


	//   ....[11]....
        /*00a0*/ 	.word	0xffffffff


	//   ....[12]....
        /*00a4*/ 	.word	0xffffffff


	//   ....[13]....
        /*00a8*/ 	.word	0xffffffff


	//----- nvinfo : EIATTR_COOP_GROUP_INSTR_OFFSETS
	.align		4
.L_41:
        /*00ac*/ 	.byte	0x04, 0x28
        /*00ae*/ 	.short	(.L_43 - .L_42)


	//   ....[0]....
.L_42:
        /*00b0*/ 	.word	0x00000080


	//   ....[1]....
        /*00b4*/ 	.word	0x000004f0


	//   ....[2]....
        /*00b8*/ 	.word	0x000006c0


	//   ....[3]....
        /*00bc*/ 	.word	0x00000860


	//   ....[4]....
        /*00c0*/ 	.word	0x00000960


	//   ....[5]....
        /*00c4*/ 	.word	0x00000ad0


	//   ....[6]....
        /*00c8*/ 	.word	0x00000c70


	//   ....[7]....
        /*00cc*/ 	.word	0x00000e20


	//   ....[8]....
        /*00d0*/ 	.word	0x00002060


	//   ....[9]....
        /*00d4*/ 	.word	0x00002fe0


	//   ....[10]....
        /*00d8*/ 	.word	0x000031f0


	//   ....[11]....
        /*00dc*/ 	.word	0x00003220


	//   ....[12]....
        /*00e0*/ 	.word	0x00003bf0


	//   ....[13]....
        /*00e4*/ 	.word	0x00003e20


	//----- nvinfo : EIATTR_VRC_CTA_INIT_COUNT
	.align		4
.L_43:
        /*00e8*/ 	.byte	0x02, 0x4a
        /*00ea*/ 	.byte	0x80
	.zero		1


	//----- nvinfo : EIATTR_SYSCALL_OFFSETS
	.align		4
        /*00ec*/ 	.byte	0x04, 0x46
        /*00ee*/ 	.short	(.L_45 - .L_44)


	//   ....[0]....
.L_44:
        /*00f0*/ 	.word	0x00005a30


	//   ....[1]....
        /*00f4*/ 	.word	0x00005b20


	//   ....[2]....
        /*00f8*/ 	.word	0x00006390


	//   ....[3]....
        /*00fc*/ 	.word	0x00007050


	//   ....[4]....
        /*0100*/ 	.word	0x00007cc0


	//   ....[5]....
        /*0104*/ 	.word	0x00008920


	//----- nvinfo : EIATTR_MBARRIER_INSTR_OFFSETS
	.align		4
.L_45:
        /*0108*/ 	.byte	0x04, 0x39
        /*010a*/ 	.short	(.L_47 - .L_46)


	//   ....[0]....
.L_46:
        /*010c*/ 	.word	0x00000610
        /*0110*/ 	.word	0x000000ff
        /*0114*/ 	.word	0x00000000
        /*0118*/ 	.short	0x0100
        /*011a*/ 	.byte	0x04
	.zero		1


	//   ....[1]....
        /*011c*/ 	.word	0x00000620
        /*0120*/ 	.word	0x000000ff
        /*0124*/ 	.word	0x00000028
        /*0128*/ 	.short	0x0100
        /*012a*/ 	.byte	0x04
	.zero		1


	//   ....[2]....
        /*012c*/ 	.word	0x00000630
        /*0130*/ 	.word	0x000000ff
        /*0134*/ 	.word	0x00000008
        /*0138*/ 	.short	0x0100
        /*013a*/ 	.byte	0x04
	.zero		1


	//   ....[3]....
        /*013c*/ 	.word	0x00000640
        /*0140*/ 	.word	0x000000ff
        /*0144*/ 	.word	0x00000030
        /*0148*/ 	.short	0x0100
        /*014a*/ 	.byte	0x04
	.zero		1


	//   ....[4]....
        /*014c*/ 	.word	0x00000650
        /*0150*/ 	.word	0x000000ff
        /*0154*/ 	.word	0x00000010
        /*0158*/ 	.short	0x0100
        /*015a*/ 	.byte	0x04
	.zero		1


	//   ....[5]....
        /*015c*/ 	.word	0x00000660
        /*0160*/ 	.word	0x000000ff
        /*0164*/ 	.word	0x00000038
        /*0168*/ 	.short	0x0100
        /*016a*/ 	.byte	0x04
	.zero		1


	//   ....[6]....
        /*016c*/ 	.word	0x00000670
        /*0170*/ 	.word	0x000000ff
        /*0174*/ 	.word	0x00000018
        /*0178*/ 	.short	0x0100
        /*017a*/ 	.byte	0x04
	.zero		1


	//   ....[7]....
        /*017c*/ 	.word	0x00000680
        /*0180*/ 	.word	0x000000ff
        /*0184*/ 	.word	0x00000040
        /*0188*/ 	.short	0x0100
        /*018a*/ 	.byte	0x04
	.zero		1


	//   ....[8]....
        /*018c*/ 	.word	0x00000690
        /*0190*/ 	.word	0x000000ff
        /*0194*/ 	.word	0x00000020
        /*0198*/ 	.short	0x0100
        /*019a*/ 	.byte	0x04
	.zero		1


	//   ....[9]....
        /*019c*/ 	.word	0x000006a0
        /*01a0*/ 	.word	0x000000ff
        /*01a4*/ 	.word	0x00000048
        /*01a8*/ 	.short	0x0100
        /*01aa*/ 	.byte	0x04
	.zero		1


	//   ....[10]....
        /*01ac*/ 	.word	0x000007d0
        /*01b0*/ 	.word	0x000000ff
        /*01b4*/ 	.word	0x00000050
        /*01b8*/ 	.short	0x0100
        /*01ba*/ 	.byte	0x04
	.zero		1


	//   ....[11]....
        /*01bc*/ 	.word	0x000007e0
        /*01c0*/ 	.word	0x000000ff
        /*01c4*/ 	.word	0x00000070
        /*01c8*/ 	.short	0x0100
        /*01ca*/ 	.byte	0x04
	.zero		1


	//   ....[12]....
        /*01cc*/ 	.word	0x000007f0
        /*01d0*/ 	.word	0x000000ff
        /*01d4*/ 	.word	0x00000058
        /*01d8*/ 	.short	0x0100
        /*01da*/ 	.byte	0x04
	.zero		1


	//   ....[13]....
        /*01dc*/ 	.word	0x00000800
        /*01e0*/ 	.word	0x000000ff
        /*01e4*/ 	.word	0x00000078
        /*01e8*/ 	.short	0x0100
        /*01ea*/ 	.byte	0x04
	.zero		1


	//   ....[14]....
        /*01ec*/ 	.word	0x00000810
        /*01f0*/ 	.word	0x000000ff
        /*01f4*/ 	.word	0x00000060
        /*01f8*/ 	.short	0x0100
        /*01fa*/ 	.byte	0x04
	.zero		1


	//   ....[15]....
        /*01fc*/ 	.word	0x00000820
        /*0200*/ 	.word	0x000000ff
        /*0204*/ 	.word	0x00000080
        /*0208*/ 	.short	0x0100
        /*020a*/ 	.byte	0x04
	.zero		1


	//   ....[16]....
        /*020c*/ 	.word	0x00000830
        /*0210*/ 	.word	0x000000ff
        /*0214*/ 	.word	0x00000068
        /*0218*/ 	.short	0x0100
        /*021a*/ 	.byte	0x04
	.zero		1


	//   ....[17]....
        /*021c*/ 	.word	0x00000840
        /*0220*/ 	.word	0x000000ff
        /*0224*/ 	.word	0x00000088
        /*0228*/ 	.short	0x0100
        /*022a*/ 	.byte	0x04
	.zero		1


	//   ....[18]....
        /*022c*/ 	.word	0x00000930
        /*0230*/ 	.word	0x000000ff
        /*0234*/ 	.word	0x00000090
        /*0238*/ 	.short	0x0100
        /*023a*/ 	.byte	0x06
	.zero		1


	//   ....[19]....
        /*023c*/ 	.word	0x00000940
        /*0240*/ 	.word	0x000000ff
        /*0244*/ 	.word	0x00000098
        /*0248*/ 	.short	0x0100
        /*024a*/ 	.byte	0x06
	.zero		1


	//   ....[20]....
        /*024c*/ 	.word	0x00000a80
        /*0250*/ 	.word	0x000000ff
        /*0254*/ 	.word	0x000000a0
        /*0258*/ 	.short	0x0100
        /*025a*/ 	.byte	0x06
	.zero		1


	//   ....[21]....
        /*025c*/ 	.word	0x00000a90
        /*0260*/ 	.word	0x000000ff
        /*0264*/ 	.word	0x000000b0
        /*0268*/ 	.short	0x0100
        /*026a*/ 	.byte	0x06
	.zero		1


	//   ....[22]....
        /*026c*/ 	.word	0x00000aa0
        /*0270*/ 	.word	0x000000ff
        /*0274*/ 	.word	0x000000a8
        /*0278*/ 	.short	0x0100
        /*027a*/ 	.byte	0x06
	.zero		1


	//   ....[23]....
        /*027c*/ 	.word	0x00000ab0
        /*0280*/ 	.word	0x000000ff
        /*0284*/ 	.word	0x000000b8
        /*0288*/ 	.short	0x0100
        /*028a*/ 	.byte	0x06
	.zero		1


	//   ....[24]....
        /*028c*/ 	.word	0x00000be0
        /*0290*/ 	.word	0x000000ff
        /*0294*/ 	.word	0x000000c0
        /*0298*/ 	.short	0x0100
        /*029a*/ 	.byte	0x04
	.zero		1


	//   ....[25]....
        /*029c*/ 	.word	0x00000bf0
        /*02a0*/ 	.word	0x000000ff
        /*02a4*/ 	.word	0x000000e0
        /*02a8*/ 	.short	0x0100
        /*02aa*/ 	.byte	0x04
	.zero		1


	//   ....[26]....
        /*02ac*/ 	.word	0x00000c00
        /*02b0*/ 	.word	0x000000ff
        /*02b4*/ 	.word	0x000000c8
        /*02b8*/ 	.short	0x0100
        /*02ba*/ 	.byte	0x04
	.zero		1


	//   ....[27]....
        /*02bc*/ 	.word	0x00000c10
        /*02c0*/ 	.word	0x000000ff
        /*02c4*/ 	.word	0x000000e8
        /*02c8*/ 	.short	0x0100
        /*02ca*/ 	.byte	0x04
	.zero		1


	//   ....[28]....
        /*02cc*/ 	.word	0x00000c20
        /*02d0*/ 	.word	0x000000ff
        /*02d4*/ 	.word	0x000000d0
        /*02d8*/ 	.short	0x0100
        /*02da*/ 	.byte	0x04
	.zero		1


	//   ....[29]....
        /*02dc*/ 	.word	0x00000c30
        /*02e0*/ 	.word	0x000000ff
        /*02e4*/ 	.word	0x000000f0
        /*02e8*/ 	.short	0x0100
        /*02ea*/ 	.byte	0x04
	.zero		1


	//   ....[30]....
        /*02ec*/ 	.word	0x00000c40
        /*02f0*/ 	.word	0x000000ff
        /*02f4*/ 	.word	0x000000d8
        /*02f8*/ 	.short	0x0100
        /*02fa*/ 	.byte	0x04
	.zero		1


	//   ....[31]....
        /*02fc*/ 	.word	0x00000c50
        /*0300*/ 	.word	0x000000ff
        /*0304*/ 	.word	0x000000f8
        /*0308*/ 	.short	0x0100
        /*030a*/ 	.byte	0x04
	.zero		1


	//   ....[32]....
        /*030c*/ 	.word	0x00000d40
        /*0310*/ 	.word	0x000000ff
        /*0314*/ 	.word	0x00000100
        /*0318*/ 	.short	0x0100
        /*031a*/ 	.byte	0x04
	.zero		1


	//   ....[33]....
        /*031c*/ 	.word	0x00000d50
        /*0320*/ 	.word	0x000000ff
        /*0324*/ 	.word	0x00000110
        /*0328*/ 	.short	0x0100
        /*032a*/ 	.byte	0x04
	.zero		1


	//   ....[34]....
        /*032c*/ 	.word	0x00000d60
        /*0330*/ 	.word	0x000000ff
        /*0334*/ 	.word	0x00000108
        /*0338*/ 	.short	0x0100
        /*033a*/ 	.byte	0x04
	.zero		1


	//   ....[35]....
        /*033c*/ 	.word	0x00000d70
        /*0340*/ 	.word	0x000000ff
        /*0344*/ 	.word	0x00000118
        /*0348*/ 	.short	0x0100
        /*034a*/ 	.byte	0x04
	.zero		1


	//   ....[36]....
        /*034c*/ 	.word	0x00001900
        /*0350*/ 	.word	0x00000000
        /*0354*/ 	.word	0x00000110
        /*0358*/ 	.short	0x010a
        /*035a*/ 	.byte	0xff
	.zero		1


	//   ....[37]....
        /*035c*/ 	.word	0x00001920
        /*0360*/ 	.word	0x00000000
        /*0364*/ 	.word	0x00000100
        /*0368*/ 	.short	0x0101
        /*036a*/ 	.byte	0xff
	.zero		1


	//   ....[38]....
        /*036c*/ 	.word	0x000019e0
        /*0370*/ 	.word	0x000000ff
        /*0374*/ 	.word	0x00000028
        /*0378*/ 	.short	0x010a
        /*037a*/ 	.byte	0x04
	.zero		1


	//   ....[39]....
        /*037c*/ 	.word	0x00001a60
        /*0380*/ 	.word	0x000000ff
        /*0384*/ 	.word	0x00000028
        /*0388*/ 	.short	0x010a
        /*038a*/ 	.byte	0x21
	.zero		1


	//   ....[40]....
        /*038c*/ 	.word	0x00001bf0
        /*0390*/ 	.word	0x000000ff
        /*0394*/ 	.word	0x00000028
        /*0398*/ 	.short	0x010a
        /*039a*/ 	.byte	0x08
	.zero		1


	//   ....[41]....
        /*039c*/ 	.word	0x00001d20
        /*03a0*/ 	.word	0x000000ff
        /*03a4*/ 	.word	0x00000098
        /*03a8*/ 	.short	0x0101
        /*03aa*/ 	.byte	0x07
	.zero		1


	//   ....[42]....
        /*03ac*/ 	.word	0x00001d40
        /*03b0*/ 	.word	0x000000ff
        /*03b4*/ 	.word	0x00000028
        /*03b8*/ 	.short	0x010a
        /*03ba*/ 	.byte	0x04
	.zero		1


	//   ....[43]....
        /*03bc*/ 	.word	0x00001dc0
        /*03c0*/ 	.word	0x000000ff
        /*03c4*/ 	.word	0x00000028
        /*03c8*/ 	.short	0x010a
        /*03ca*/ 	.byte	0x11
	.zero		1


	//   ....[44]....
        /*03cc*/ 	.word	0x00001f50
        /*03d0*/ 	.word	0x000000ff
        /*03d4*/ 	.word	0x00000028
        /*03d8*/ 	.short	0x010a
        /*03da*/ 	.byte	0x06
	.zero		1


	//   ....[45]....
        /*03dc*/ 	.word	0x00002090
        /*03e0*/ 	.word	0x00000003
        /*03e4*/ 	.word	0x000000a0
        /*03e8*/ 	.short	0x010a
        /*03ea*/ 	.byte	0xff
	.zero		1


	//   ....[46]....
        /*03ec*/ 	.word	0x000021e0
        /*03f0*/ 	.word	0x00000000
        /*03f4*/ 	.word	0x00000000
        /*03f8*/ 	.short	0x0101
        /*03fa*/ 	.byte	0xff
	.zero		1


	//   ....[47]....
        /*03fc*/ 	.word	0x000027a0
        /*0400*/ 	.word	0x000000ff
        /*0404*/ 	.word	0x00000000
        /*0408*/ 	.short	0x010a
        /*040a*/ 	.byte	0x04
	.zero		1


	//   ....[48]....
        /*040c*/ 	.word	0x00002830
        /*0410*/ 	.word	0x000000ff
        /*0414*/ 	.word	0x00000000
        /*0418*/ 	.short	0x010a
        /*041a*/ 	.byte	0x05
	.zero		1


	//   ....[49]....
        /*041c*/ 	.word	0x000028c0
        /*0420*/ 	.word	0x000000ff
        /*0424*/ 	.word	0x00000000
        /*0428*/ 	.short	0x010a
        /*042a*/ 	.byte	0x05
	.zero		1


	//   ....[50]....
        /*042c*/ 	.word	0x00002950
        /*0430*/ 	.word	0x000000ff
        /*0434*/ 	.word	0x00000000
        /*0438*/ 	.short	0x010a
        /*043a*/ 	.byte	0x05
	.zero		1


	//   ....[51]....
        /*043c*/ 	.word	0x000029f0
        /*0440*/ 	.word	0x00000000
        /*0444*/ 	.word	0x00000000
        /*0448*/ 	.short	0x010a
        /*044a*/ 	.byte	0xff
	.zero		1


	//   ....[52]....
        /*044c*/ 	.word	0x00002b30
        /*0450*/ 	.word	0x00000002
        /*0454*/ 	.word	0x00000100
        /*0458*/ 	.short	0x010a
        /*045a*/ 	.byte	0xff
	.zero		1


	//   ....[53]....
        /*045c*/ 	.word	0x00002b90
        /*0460*/ 	.word	0x00000004
        /*0464*/ 	.word	0x00000000
        /*0468*/ 	.short	0x0101
        /*046a*/ 	.byte	0xff
	.zero		1


	//   ....[54]....
        /*046c*/ 	.word	0x00002bb0
        /*0470*/ 	.word	0x000000ff
        /*0474*/ 	.word	0x000000b0
        /*0478*/ 	.short	0x010a
        /*047a*/ 	.byte	0x04
	.zero		1


	//   ....[55]....
        /*047c*/ 	.word	0x00002cd0
        /*0480*/ 	.word	0x00000002
        /*0484*/ 	.word	0x000000a0
        /*0488*/ 	.short	0x010a
        /*048a*/ 	.byte	0xff
	.zero		1


	//   ....[56]....
        /*048c*/ 	.word	0x00002de0
        /*0490*/ 	.word	0x00000002
        /*0494*/ 	.word	0x00000000
        /*0498*/ 	.short	0x0101
        /*049a*/ 	.byte	0xff
	.zero		1


	//   ....[57]....
        /*049c*/ 	.word	0x00002e70
        /*04a0*/ 	.word	0x000000ff
        /*04a4*/ 	.word	0x000000b0
        /*04a8*/ 	.short	0x0106
        /*04aa*/ 	.byte	0x04
	.zero		1


	//   ....[58]....
        /*04ac*/ 	.word	0x00002e90
        /*04b0*/ 	.word	0x000000ff
        /*04b4*/ 	.word	0x000000b0
        /*04b8*/ 	.short	0x010a
        /*04ba*/ 	.byte	0x04
	.zero		1


	//   ....[59]....
        /*04bc*/ 	.word	0x00002f20
        /*04c0*/ 	.word	0x000000ff
        /*04c4*/ 	.word	0x000000b0
        /*04c8*/ 	.short	0x0106
        /*04ca*/ 	.byte	0x07
	.zero		1


	//   ....[60]....
        /*04cc*/ 	.word	0x00002f60
        /*04d0*/ 	.word	0x00000000
        /*04d4*/ 	.word	0x000000b0
        /*04d8*/ 	.short	0x010a
        /*04da*/ 	.byte	0xff
	.zero		1


	//   ....[61]....
        /*04dc*/ 	.word	0x00003480
        /*04e0*/ 	.word	0x00000000
        /*04e4*/ 	.word	0x000000a0
        /*04e8*/ 	.short	0x010a
        /*04ea*/ 	.byte	0xff
	.zero		1


	//   ....[62]....
        /*04ec*/ 	.word	0x00003580
        /*04f0*/ 	.word	0x00000003
        /*04f4*/ 	.word	0x00000000
        /*04f8*/ 	.short	0x0101
        /*04fa*/ 	.byte	0xff
	.zero		1


	//   ....[63]....
        /*04fc*/ 	.word	0x00003590
        /*0500*/ 	.word	0x000000ff
        /*0504*/ 	.word	0x00000000
        /*0508*/ 	.short	0x010a
        /*050a*/ 	.byte	0x04
	.zero		1


	//   ....[64]....
        /*050c*/ 	.word	0x00003610
        /*0510*/ 	.word	0x000000ff
        /*0514*/ 	.word	0x000000e0
        /*0518*/ 	.short	0x010a
        /*051a*/ 	.byte	0x17
	.zero		1


	//   ....[65]....
        /*051c*/ 	.word	0x000036f0
        /*0520*/ 	.word	0x000000ff
        /*0524*/ 	.word	0x00000000
        /*0528*/ 	.short	0x010a
        /*052a*/ 	.byte	0x05
	.zero		1


	//   ....[66]....
        /*052c*/ 	.word	0x00003830
        /*0530*/ 	.word	0x000000ff
        /*0534*/ 	.word	0x00000000
        /*0538*/ 	.short	0x010a
        /*053a*/ 	.byte	0x04
	.zero		1


	//   ....[67]....
        /*053c*/ 	.word	0x00003a20
        /*0540*/ 	.word	0x000000ff
        /*0544*/ 	.word	0x00000000
        /*0548*/ 	.short	0x010a
        /*054a*/ 	.byte	0x04
	.zero		1


	//   ....[68]....
        /*054c*/ 	.word	0x00003ab0
        /*0550*/ 	.word	0x000000ff
        /*0554*/ 	.word	0x00000000
        /*0558*/ 	.short	0x010a
        /*055a*/ 	.byte	0x05
	.zero		1


	//   ....[69]....
        /*055c*/ 	.word	0x00003b40
        /*0560*/ 	.word	0x000000ff
        /*0564*/ 	.word	0x00000000
        /*0568*/ 	.short	0x010a
        /*056a*/ 	.byte	0x05
	.zero		1


	//   ....[70]....
        /*056c*/ 	.word	0x00003bd0
        /*0570*/ 	.word	0x000000ff
        /*0574*/ 	.word	0x00000000
        /*0578*/ 	.short	0x010a
        /*057a*/ 	.byte	0x04
	.zero		1


	//   ....[71]....
        /*057c*/ 	.word	0x000040e0
        /*0580*/ 	.word	0x0000000c
        /*0584*/ 	.word	0x000000a0
        /*0588*/ 	.short	0x010a
        /*058a*/ 	.byte	0xff
	.zero		1


	//   ....[72]....
        /*058c*/ 	.word	0x00004250
        /*0590*/ 	.word	0x00000000
        /*0594*/ 	.word	0x00000000
        /*0598*/ 	.short	0x0101
        /*059a*/ 	.byte	0xff
	.zero		1


	//   ....[73]....
        /*059c*/ 	.word	0x000046e0
        /*05a0*/ 	.word	0x000000ff
        /*05a4*/ 	.word	0x00000098
        /*05a8*/ 	.short	0x010a
        /*05aa*/ 	.byte	0x15
	.zero		1


	//   ....[74]....
        /*05ac*/ 	.word	0x00004860
        /*05b0*/ 	.word	0x000000ff
        /*05b4*/ 	.word	0x00000070
        /*05b8*/ 	.short	0x010a
        /*05ba*/ 	.byte	0x15
	.zero		1


	//   ....[75]....
        /*05bc*/ 	.word	0x000049d0
        /*05c0*/ 	.word	0x000000ff
        /*05c4*/ 	.word	0x00000050
        /*05c8*/ 	.short	0x010b
        /*05ca*/ 	.byte	0x15
	.zero		1


	//   ....[76]....
        /*05cc*/ 	.word	0x000049e0
        /*05d0*/ 	.word	0x000000ff
        /*05d4*/ 	.word	0x00000000
        /*05d8*/ 	.short	0x0101
        /*05da*/ 	.byte	0x28
	.zero		1


	//   ....[77]....
        /*05dc*/ 	.word	0x000049f0
        /*05e0*/ 	.word	0x000000ff
        /*05e4*/ 	.word	0x00000078
        /*05e8*/ 	.short	0x010a
        /*05ea*/ 	.byte	0x15
	.zero		1


	//   ....[78]....
        /*05ec*/ 	.word	0x00004b40
        /*05f0*/ 	.word	0x000000ff
        /*05f4*/ 	.word	0x00000058
        /*05f8*/ 	.short	0x010b
        /*05fa*/ 	.byte	0x15
	.zero		1


	//   ....[79]....
        /*05fc*/ 	.word	0x00004b50
        /*0600*/ 	.word	0x000000ff
        /*0604*/ 	.word	0x00000000
        /*0608*/ 	.short	0x0101
        /*060a*/ 	.byte	0x27
	.zero		1


	//   ....[80]....
        /*060c*/ 	.word	0x00004b60
        /*0610*/ 	.word	0x000000ff
        /*0614*/ 	.word	0x00000080
        /*0618*/ 	.short	0x010a
        /*061a*/ 	.byte	0x15
	.zero		1


	//   ....[81]....
        /*061c*/ 	.word	0x00004ca0
        /*0620*/ 	.word	0x000000ff
        /*0624*/ 	.word	0x00000060
        /*0628*/ 	.short	0x010b
        /*062a*/ 	.byte	0x15
	.zero		1


	//   ....[82]....
        /*062c*/ 	.word	0x00004cb0
        /*0630*/ 	.word	0x000000ff
        /*0634*/ 	.word	0x00000000
        /*0638*/ 	.short	0x0101
        /*063a*/ 	.byte	0x26
	.zero		1


	//   ....[83]....
        /*063c*/ 	.word	0x00004cc0
        /*0640*/ 	.word	0x000000ff
        /*0644*/ 	.word	0x00000088
        /*0648*/ 	.short	0x010a
        /*064a*/ 	.byte	0x15
	.zero		1


	//   ....[84]....
        /*064c*/ 	.word	0x00004ec0
        /*0650*/ 	.word	0x000000ff
        /*0654*/ 	.word	0x00000068
        /*0658*/ 	.short	0x010b
        /*065a*/ 	.byte	0x15
	.zero		1


	//   ....[85]....
        /*065c*/ 	.word	0x00004ed0
        /*0660*/ 	.word	0x000000ff
        /*0664*/ 	.word	0x00000000
        /*0668*/ 	.short	0x0101
        /*066a*/ 	.byte	0x25
	.zero		1


	//   ....[86]....
        /*066c*/ 	.word	0x00004f00
        /*0670*/ 	.word	0x000000ff
        /*0674*/ 	.word	0x00000070
        /*0678*/ 	.short	0x010a
        /*067a*/ 	.byte	0x15
	.zero		1


	//   ....[87]....
        /*067c*/ 	.word	0x00004f20
        /*0680*/ 	.word	0x000000ff
        /*0684*/ 	.word	0x00000078
        /*0688*/ 	.short	0x010a
        /*068a*/ 	.byte	0x15
	.zero		1


	//   ....[88]....
        /*068c*/ 	.word	0x00004f40
        /*0690*/ 	.word	0x000000ff
        /*0694*/ 	.word	0x00000080
        /*0698*/ 	.short	0x010a
        /*069a*/ 	.byte	0x15
	.zero		1


	//   ....[89]....
        /*069c*/ 	.word	0x00004f80
        /*06a0*/ 	.word	0x00000000
        /*06a4*/ 	.word	0x00000088
        /*06a8*/ 	.short	0x010a
        /*06aa*/ 	.byte	0xff
	.zero		1


	//   ....[90]....
        /*06ac*/ 	.word	0x000052c0
        /*06b0*/ 	.word	0x00000003
        /*06b4*/ 	.word	0x000000a0
        /*06b8*/ 	.short	0x010a
        /*06ba*/ 	.byte	0xff
	.zero		1


	//   ....[91]....
        /*06bc*/ 	.word	0x00005440
        /*06c0*/ 	.word	0x00000000
        /*06c4*/ 	.word	0x00000000
        /*06c8*/ 	.short	0x0101
        /*06ca*/ 	.byte	0xff
	.zero		1


	//   ....[92]....
        /*06cc*/ 	.word	0x00005fe0
        /*06d0*/ 	.word	0x000000ff
        /*06d4*/ 	.word	0x00000050
        /*06d8*/ 	.short	0x010a
        /*06da*/ 	.byte	0x2c
	.zero		1


	//   ....[93]....
        /*06dc*/ 	.word	0x00006050
        /*06e0*/ 	.word	0x00000062
        /*06e4*/ 	.word	0x000000c0
        /*06e8*/ 	.short	0x010a
        /*06ea*/ 	.byte	0xff
	.zero		1


	//   ....[94]....
        /*06ec*/ 	.word	0x00006170
        /*06f0*/ 	.word	0x000000ff
        /*06f4*/ 	.word	0x00000050
        /*06f8*/ 	.short	0x010a
        /*06fa*/ 	.byte	0x2c
	.zero		1


	//   ....[95]....
        /*06fc*/ 	.word	0x00006270
        /*0700*/ 	.word	0x00000062
        /*0704*/ 	.word	0x000000c0
        /*0708*/ 	.short	0x010a
        /*070a*/ 	.byte	0xff
	.zero		1


	//   ....[96]....
        /*070c*/ 	.word	0x00006d70
        /*0710*/ 	.word	0x00000000
        /*0714*/ 	.word	0x00000000
        /*0718*/ 	.short	0x0101
        /*071a*/ 	.byte	0xff
	.zero		1


	//   ....[97]....
        /*071c*/ 	.word	0x00006d80
        /*0720*/ 	.word	0x00000003
        /*0724*/ 	.word	0x00000050
        /*0728*/ 	.short	0x010a
        /*072a*/ 	.byte	0xff
	.zero		1


	//   ....[98]....
        /*072c*/ 	.word	0x00006e50
        /*0730*/ 	.word	0x00000003
        /*0734*/ 	.word	0x00000050
        /*0738*/ 	.short	0x010a
        /*073a*/ 	.byte	0xff
	.zero		1


	//   ....[99]....
        /*073c*/ 	.word	0x000079e0
        /*0740*/ 	.word	0x00000066
        /*0744*/ 	.word	0x00000000
        /*0748*/ 	.short	0x0101
        /*074a*/ 	.byte	0xff
	.zero		1


	//   ....[100]....
        /*074c*/ 	.word	0x00007a00
        /*0750*/ 	.word	0x0000003f
        /*0754*/ 	.word	0x00000050
        /*0758*/ 	.short	0x010a
        /*075a*/ 	.byte	0xff
	.zero		1


	//   ....[101]....
        /*075c*/ 	.word	0x00007ac0
        /*0760*/ 	.word	0x0000003f
        /*0764*/ 	.word	0x00000050
        /*0768*/ 	.short	0x010a
        /*076a*/ 	.byte	0xff
	.zero		1


	//   ....[102]....
        /*076c*/ 	.word	0x00008640
        /*0770*/ 	.word	0x00000066
        /*0774*/ 	.word	0x00000000
        /*0778*/ 	.short	0x0101
        /*077a*/ 	.byte	0xff
	.zero		1


	//   ....[103]....
        /*077c*/ 	.word	0x00008660
        /*0780*/ 	.word	0x0000006c
        /*0784*/ 	.word	0x00000050
        /*0788*/ 	.short	0x010a
        /*078a*/ 	.byte	0xff
	.zero		1


	//   ....[104]....
        /*078c*/ 	.word	0x00008720
        /*0790*/ 	.word	0x0000006c
        /*0794*/ 	.word	0x00000050
        /*0798*/ 	.short	0x010a
        /*079a*/ 	.byte	0xff
	.zero		1


	//   ....[105]....
        /*079c*/ 	.word	0x00008b60
        /*07a0*/ 	.word	0x000000ff
        /*07a4*/ 	.word	0x00000000
        /*07a8*/ 	.short	0x0101
        /*07aa*/ 	.byte	0x04
	.zero		1


	//   ....[106]....
        /*07ac*/ 	.word	0x00009310
        /*07b0*/ 	.word	0x00000002
        /*07b4*/ 	.word	0x00000000
        /*07b8*/ 	.short	0x0101
        /*07ba*/ 	.byte	0xff
	.zero		1


	//   ....[107]....
        /*07bc*/ 	.word	0x000095c0
        /*07c0*/ 	.word	0x000000ff
        /*07c4*/ 	.word	0x00000000
        /*07c8*/ 	.short	0x0101
        /*07ca*/ 	.byte	0x04
	.zero		1


	//   ....[108]....
        /*07cc*/ 	.word	0x000095e0
        /*07d0*/ 	.word	0x00000000
        /*07d4*/ 	.word	0x00000110
        /*07d8*/ 	.short	0x010a
        /*07da*/ 	.byte	0xff
	.zero		1


	//   ....[109]....
        /*07dc*/ 	.word	0x00009640
        /*07e0*/ 	.word	0x00000000
        /*07e4*/ 	.word	0x00000028
        /*07e8*/ 	.short	0x010a
        /*07ea*/ 	.byte	0xff
	.zero		1


	//   ....[110]....
        /*07ec*/ 	.word	0x000096a0
        /*07f0*/ 	.word	0x00000000
        /*07f4*/ 	.word	0x00000028
        /*07f8*/ 	.short	0x010a
        /*07fa*/ 	.byte	0xff
	.zero		1


	//   ....[111]....
        /*07fc*/ 	.word	0x000096f0
        /*0800*/ 	.word	0x00000003
        /*0804*/ 	.word	0x000000a0
        /*0808*/ 	.short	0x010a
        /*080a*/ 	.byte	0xff
	.zero		1


	//   ....[112]....
        /*080c*/ 	.word	0x00009750
        /*0810*/ 	.word	0x00000000
        /*0814*/ 	.word	0x00000000
        /*0818*/ 	.short	0x010a
        /*081a*/ 	.byte	0xff
	.zero		1


	//   ....[113]....
        /*081c*/ 	.word	0x000097b0
        /*0820*/ 	.word	0x00000000
        /*0824*/ 	.word	0x00000000
        /*0828*/ 	.short	0x010a
        /*082a*/ 	.byte	0xff
	.zero		1


	//   ....[114]....
        /*082c*/ 	.word	0x00009810
        /*0830*/ 	.word	0x00000000
        /*0834*/ 	.word	0x00000000
        /*0838*/ 	.short	0x010a
        /*083a*/ 	.byte	0xff
	.zero		1


	//   ....[115]....
        /*083c*/ 	.word	0x00009870
        /*0840*/ 	.word	0x00000000
        /*0844*/ 	.word	0x00000000
        /*0848*/ 	.short	0x010a
        /*084a*/ 	.byte	0xff
	.zero		1


	//   ....[116]....
        /*084c*/ 	.word	0x000098c0
        /*0850*/ 	.word	0x00000002
        /*0854*/ 	.word	0x00000100
        /*0858*/ 	.short	0x010a
        /*085a*/ 	.byte	0xff
	.zero		1


	//   ....[117]....
        /*085c*/ 	.word	0x00009920
        /*0860*/ 	.word	0x00000002
        /*0864*/ 	.word	0x000000b0
        /*0868*/ 	.short	0x010a
        /*086a*/ 	.byte	0xff
	.zero		1


	//   ....[118]....
        /*086c*/ 	.word	0x00009970
        /*0870*/ 	.word	0x00000002
        /*0874*/ 	.word	0x000000a0
        /*0878*/ 	.short	0x010a
        /*087a*/ 	.byte	0xff
	.zero		1


	//   ....[119]....
        /*087c*/ 	.word	0x000099d0
        /*0880*/ 	.word	0x00000000
        /*0884*/ 	.word	0x000000b0
        /*0888*/ 	.short	0x010a
        /*088a*/ 	.byte	0xff
	.zero		1


	//   ....[120]....
        /*088c*/ 	.word	0x00009a20
        /*0890*/ 	.word	0x00000000
        /*0894*/ 	.word	0x000000a0
        /*0898*/ 	.short	0x010a
        /*089a*/ 	.byte	0xff
	.zero		1


	//   ....[121]....
        /*089c*/ 	.word	0x00009a80
        /*08a0*/ 	.word	0x00000003
        /*08a4*/ 	.word	0x000000e0
        /*08a8*/ 	.short	0x010a
        /*08aa*/ 	.byte	0xff
	.zero		1


	//   ....[122]....
        /*08ac*/ 	.word	0x00009ae0
        /*08b0*/ 	.word	0x00000000
        /*08b4*/ 	.word	0x00000000
        /*08b8*/ 	.short	0x010a
        /*08ba*/ 	.byte	0xff
	.zero		1


	//   ....[123]....
        /*08bc*/ 	.word	0x00009b40
        /*08c0*/ 	.word	0x00000000
        /*08c4*/ 	.word	0x00000000
        /*08c8*/ 	.short	0x010a
        /*08ca*/ 	.byte	0xff
	.zero		1


	//   ....[124]....
        /*08cc*/ 	.word	0x00009ba0
        /*08d0*/ 	.word	0x00000000
        /*08d4*/ 	.word	0x00000000
        /*08d8*/ 	.short	0x010a
        /*08da*/ 	.byte	0xff
	.zero		1


	//   ....[125]....
        /*08dc*/ 	.word	0x00009c00
        /*08e0*/ 	.word	0x00000000
        /*08e4*/ 	.word	0x00000000
        /*08e8*/ 	.short	0x010a
        /*08ea*/ 	.byte	0xff
	.zero		1


	//   ....[126]....
        /*08ec*/ 	.word	0x00009c60
        /*08f0*/ 	.word	0x00000000
        /*08f4*/ 	.word	0x00000000
        /*08f8*/ 	.short	0x010a
        /*08fa*/ 	.byte	0xff
	.zero		1


	//   ....[127]....
        /*08fc*/ 	.word	0x00009cb0
        /*0900*/ 	.word	0x0000000c
        /*0904*/ 	.word	0x000000a0
        /*0908*/ 	.short	0x010a
        /*090a*/ 	.byte	0xff
	.zero		1


	//   ....[128]....
        /*090c*/ 	.word	0x00009d10
        /*0910*/ 	.word	0x00000000
        /*0914*/ 	.word	0x00000098
        /*0918*/ 	.short	0x010a
        /*091a*/ 	.byte	0xff
	.zero		1


	//   ....[129]....
        /*091c*/ 	.word	0x00009d70
        /*0920*/ 	.word	0x00000000
        /*0924*/ 	.word	0x00000070
        /*0928*/ 	.short	0x010a
        /*092a*/ 	.byte	0xff
	.zero		1


	//   ....[130]....
        /*092c*/ 	.word	0x00009dd0
        /*0930*/ 	.word	0x00000000
        /*0934*/ 	.word	0x00000078
        /*0938*/ 	.short	0x010a
        /*093a*/ 	.byte	0xff
	.zero		1


	//   ....[131]....
        /*093c*/ 	.word	0x00009e30
        /*0940*/ 	.word	0x00000000
        /*0944*/ 	.word	0x00000080
        /*0948*/ 	.short	0x010a
        /*094a*/ 	.byte	0xff
	.zero		1


	//   ....[132]....
        /*094c*/ 	.word	0x00009e90
        /*0950*/ 	.word	0x00000000
        /*0954*/ 	.word	0x00000088
        /*0958*/ 	.short	0x010a
        /*095a*/ 	.byte	0xff
	.zero		1


	//   ....[133]....
        /*095c*/ 	.word	0x00009ef0
        /*0960*/ 	.word	0x00000000
        /*0964*/ 	.word	0x00000070
        /*0968*/ 	.short	0x010a
        /*096a*/ 	.byte	0xff
	.zero		1


	//   ....[134]....
        /*096c*/ 	.word	0x00009f50
        /*0970*/ 	.word	0x00000000
        /*0974*/ 	.word	0x00000078
        /*0978*/ 	.short	0x010a
        /*097a*/ 	.byte	0xff
	.zero		1


	//   ....[135]....
        /*097c*/ 	.word	0x00009fb0
        /*0980*/ 	.word	0x00000000
        /*0984*/ 	.word	0x00000080
        /*0988*/ 	.short	0x010a
        /*098a*/ 	.byte	0xff
	.zero		1


	//   ....[136]....
        /*098c*/ 	.word	0x0000a000
        /*0990*/ 	.word	0x00000003
        /*0994*/ 	.word	0x000000a0
        /*0998*/ 	.short	0x010a
        /*099a*/ 	.byte	0xff
	.zero		1


	//   ....[137]....
        /*099c*/ 	.word	0x0000a060
        /*09a0*/ 	.word	0x00000000
        /*09a4*/ 	.word	0x00000050
        /*09a8*/ 	.short	0x010a
        /*09aa*/ 	.byte	0xff
	.zero		1


	//   ....[138]....
        /*09ac*/ 	.word	0x0000a0b0
        /*09b0*/ 	.word	0x00000062
        /*09b4*/ 	.word	0x000000c0
        /*09b8*/ 	.short	0x010a
        /*09ba*/ 	.byte	0xff
	.zero		1


	//   ....[139]....
        /*09bc*/ 	.word	0x0000a100
        /*09c0*/ 	.word	0x00000003
        /*09c4*/ 	.word	0x00000050
        /*09c8*/ 	.short	0x010a
        /*09ca*/ 	.byte	0xff
	.zero		1


	//   ....[140]....
        /*09cc*/ 	.word	0x0000a150
        /*09d0*/ 	.word	0x0000003f
        /*09d4*/ 	.word	0x00000050
        /*09d8*/ 	.short	0x010a
        /*09da*/ 	.byte	0xff
	.zero		1


	//   ....[141]....
        /*09dc*/ 	.word	0x0000a1a0
        /*09e0*/ 	.word	0x0000006c
        /*09e4*/ 	.word	0x00000050
        /*09e8*/ 	.short	0x010a
        /*09ea*/ 	.byte	0xff
	.zero		1


	//----- nvinfo : EIATTR_NUM_MBARRIERS
	.align		4
.L_47:
        /*09ec*/ 	.byte	0x03, 0x38
        /*09ee*/ 	.short	0x0024


	//----- nvinfo : EIATTR_EXIT_INSTR_OFFSETS
	.align		4
        /*09f0*/ 	.byte	0x04, 0x1c
        /*09f2*/ 	.short	(.L_49 - .L_48)


	//   ....[0]....
.L_48:
        /*09f4*/ 	.word	0x00002a20


	//   ....[1]....
        /*09f8*/ 	.word	0x00002f30


	//   ....[2]....
        /*09fc*/ 	.word	0x00002f90


	//   ....[3]....
        /*0a00*/ 	.word	0x00003e30


	//   ....[4]....
        /*0a04*/ 	.word	0x00004fb0


	//   ....[5]....
        /*0a08*/ 	.word	0x00004ff0


	//   ....[6]....
        /*0a0c*/ 	.word	0x000094a0


	//   ....[7]....
        /*0a10*/ 	.word	0x00009520


	//   ....[8]....
        /*0a14*/ 	.word	0x00009550


	//   ....[9]....
        /*0a18*/ 	.word	0x000095d0


	//----- nvinfo : EIATTR_MAX_THREADS
	.align		4
.L_49:
        /*0a1c*/ 	.byte	0x04, 0x05
        /*0a1e*/ 	.short	(.L_51 - .L_50)
.L_50:
        /*0a20*/ 	.word	0x00000100
        /*0a24*/ 	.word	0x00000001
        /*0a28*/ 	.word	0x00000001


	//----- nvinfo : EIATTR_CRS_STACK_SIZE
	.align		4
.L_51:
        /*0a2c*/ 	.byte	0x04, 0x1e
        /*0a2e*/ 	.short	(.L_53 - .L_52)
.L_52:
        /*0a30*/ 	.word	0x00000000


	//----- nvinfo : EIATTR_CBANK_PARAM_SIZE
	.align		4
.L_53:
        /*0a34*/ 	.byte	0x03, 0x19
        /*0a36*/ 	.short	0x0800


	//----- nvinfo : EIATTR_PARAM_CBANK
	.align		4
        /*0a38*/ 	.byte	0x04, 0x0a
        /*0a3a*/ 	.short	(.L_55 - .L_54)
	.align		4
.L_54:
        /*0a3c*/ 	.word	index@(.nv.constant0._ZN7cutlass13device_kernelINS_4gemm6kernel13GemmUniversalIN4cute5tupleIJiiiiEEENS1_10collective13CollectiveMmaINS1_35MainloopSm100TmaUmmaWarpSpecializedILi5ELi2ELi4ENS5_IJNS4_1CILi1EEENSA_ILi2EEESB_EEEEENS5_IJNSA_ILi64EEENSA_ILi256EEENSA_ILi32EEEEEENS_6half_tENS5_IJlSB_lEEESJ_SK_NS4_8TiledMMAINS4_8MMA_AtomIJNS4_20SM100_MMA_F16BF16_SSISJ_SJ_fLi64ELi256ELNS4_4UMMA5MajorE0ELSP_0ELNSO_7ScaleInE0ELSQ_0EEEEEENS4_6LayoutINS5_IJSB_SB_SB_EEENS5_IJNSA_ILi0EEESV_SV_EEEEENS5_IJNS4_10UnderscoreESY_SY_EEEEENS4_23SM90_TMA_LOAD_MULTICASTENS4_14ComposedLayoutINS4_7SwizzleILi2ELi4ELi3EEENS4_18smem_ptr_flag_bitsILi16EEENST_INS5_IJNSA_ILi8EEESH_EEENS5_IJSH_SB_EEEEEEEvNS4_8identityENS4_13SM90_TMA_LOADES1B_vS1C_EENS_8epilogue10collective18CollectiveEpilogueINS1F_23Sm100TmaWarpSpecializedILi4ELi2ELi32ELb1ELb0EEEJSI_NS5_IJNST_ISF_SB_EES1K_EEESJ_SK_SJ_SK_NS1F_6fusion15FusionCallbacksIS1J_NS1M_17LinearCombinationISJ_fSJ_fLNS_15FloatRoundStyleE2EEESI_S1L_JEEENS4_5SM1004TMEM4LOAD26SM100_TMEM_LOAD_16dp256b8xES1D_NS12_INS13_ILi3ELi4ELi3EEES16_NST_INS5_IJS17_SF_EEENS5_IJSF_SB_EEEEEEENS4_17SM75_U32x4_LDSM_NENS4_14SM90_TMA_STOREES20_NS4_17SM90_U32x4_STSM_NENS4_39AutoVectorizingCopyWithAssumedAlignmentILi128EEEEEEvvEEEEvNT_6ParamsE)
        /*0a40*/ 	.short	0x0380
        /*0a42*/ 	.short	0x0800


	//----- nvinfo : EIATTR_SW_WAR
	.align		4
.L_55:
        /*0a44*/ 	.byte	0x04, 0x36
        /*0a46*/ 	.short	(.L_57 - .L_56)
.L_56:
        /*0a48*/ 	.word	0x00000008
.L_57:


//--------------------- .nv.callgraph             --------------------------
	.section	.nv.callgraph,"",@"SHT_CUDA_CALLGRAPH"
	.align	4
	.sectionentsize	8
	.align		4
        /*0000*/ 	.word	0x00000000
	.align		4
        /*0004*/ 	.word	0xffffffff
	.align		4
        /*0008*/ 	.word	index@(_ZN7cutlass13device_kernelINS_4gemm6kernel13GemmUniversalIN4cute5tupleIJiiiiEEENS1_10collective13CollectiveMmaINS1_35MainloopSm100TmaUmmaWarpSpecializedILi5ELi2ELi4ENS5_IJNS4_1CILi1EEENSA_ILi2EEESB_EEEEENS5_IJNSA_ILi64EEENSA_ILi256EEENSA_ILi32EEEEEENS_6half_tENS5_IJlSB_lEEESJ_SK_NS4_8TiledMMAINS4_8MMA_AtomIJNS4_20SM100_MMA_F16BF16_SSISJ_SJ_fLi64ELi256ELNS4_4UMMA5MajorE0ELSP_0ELNSO_7ScaleInE0ELSQ_0EEEEEENS4_6LayoutINS5_IJSB_SB_SB_EEENS5_IJNSA_ILi0EEESV_SV_EEEEENS5_IJNS4_10UnderscoreESY_SY_EEEEENS4_23SM90_TMA_LOAD_MULTICASTENS4_14ComposedLayoutINS4_7SwizzleILi2ELi4ELi3EEENS4_18smem_ptr_flag_bitsILi16EEENST_INS5_IJNSA_ILi8EEESH_EEENS5_IJSH_SB_EEEEEEEvNS4_8identityENS4_13SM90_TMA_LOADES1B_vS1C_EENS_8epilogue10collective18CollectiveEpilogueINS1F_23Sm100TmaWarpSpecializedILi4ELi2ELi32ELb1ELb0EEEJSI_NS5_IJNST_ISF_SB_EES1K_EEESJ_SK_SJ_SK_NS1F_6fusion15FusionCallbacksIS1J_NS1M_17LinearCombinationISJ_fSJ_fLNS_15FloatRoundStyleE2EEESI_S1L_JEEENS4_5SM1004TMEM4LOAD26SM100_TMEM_LOAD_16dp256b8xES1D_NS12_INS13_ILi3ELi4ELi3EEES16_NST_INS5_IJS17_SF_EEENS5_IJSF_SB_EEEEEEENS4_17SM75_U32x4_LDSM_NENS4_14SM90_TMA_STOREES20_NS4_17SM90_U32x4_STSM_NENS4_39AutoVectorizingCopyWithAssumedAlignmentILi128EEEEEEvvEEEEvNT_6ParamsE)
	.align		4
        /*000c*/ 	.word	index@(__assertfail)
	.align		4
        /*0010*/ 	.word	0x00000000
	.align		4
        /*0014*/ 	.word	0xfffffffe
	.align		4
        /*0018*/ 	.word	0x00000000
	.align		4
        /*001c*/ 	.word	0xfffffffd
	.align		4
        /*0020*/ 	.word	0x00000000
	.align		4
        /*0024*/ 	.word	0xfffffffc


//--------------------- .nv.constant4             --------------------------
	.section	.nv.constant4,"a",@progbits
	.align	8
	.align		8
.nv.constant4:
        /*0000*/ 	.dword	__assertfail
	.align		8
        /*0008*/ 	.dword	__unnamed_1
	.align		8
        /*0010*/ 	.dword	__unnamed_2
	.align		8
        /*0018*/ 	.dword	_ZN39_INTERNAL_7038b76c_4_k_cu_5fce92ba_68014cuda3std3__45__cpo5beginE
	.align		8
        /*0020*/ 	.dword	_ZN39_INTERNAL_7038b76c_4_k_cu_5fce92ba_68014cuda3std3__45__cpo3endE
	.align		8
        /*0028*/ 	.dword	_ZN39_INTERNAL_7038b76c_4_k_cu_5fce92ba_68014cuda3std3__45__cpo6cbeginE
	.align		8
        /*0030*/ 	.dword	_ZN39_INTERNAL_7038b76c_4_k_cu_5fce92ba_68014cuda3std3__45__cpo4cendE
	.align		8
        /*0038*/ 	.dword	_ZN39_INTERNAL_7038b76c_4_k_cu_5fce92ba_68014cuda3std3__441_GLOBAL__N__7038b76c_4_k_cu_5fce92ba_68016ignoreE
	.align		8
        /*0040*/ 	.dword	_ZN39_INTERNAL_7038b76c_4_k_cu_5fce92ba_68014cuda3std3__419piecewise_constructE
	.align		8
        /*0048*/ 	.dword	_ZN39_INTERNAL_7038b76c_4_k_cu_5fce92ba_68014cuda3std3__48in_placeE
	.align		8
        /*0050*/ 	.dword	_ZN39_INTERNAL_7038b76c_4_k_cu_5fce92ba_68014cuda3std6ranges3__45__cpo4swapE
	.align		8
        /*0058*/ 	.dword	_ZN39_INTERNAL_7038b76c_4_k_cu_5fce92ba_68014cuda3std6ranges3__45__cpo9iter_moveE
	.align		8
        /*0060*/ 	.dword	_ZN39_INTERNAL_7038b76c_4_k_cu_5fce92ba_68014cute7productE
	.align		8
        /*0068*/ 	.dword	_ZN39_INTERNAL_7038b76c_4_k_cu_5fce92ba_68014cute1_E
	.align		8
        /*0070*/ 	.dword	$str$25
	.align		8
        /*0078*/ 	.dword	$str$26
	.align		8
        /*0080*/ 	.dword	$str$27
	.align		8
        /*0088*/ 	.dword	$str$28


//--------------------- .text._ZN7cutlass13device_kernelINS_4gemm6kernel13GemmUniversalIN4cute5tupleIJiiiiEEENS1_10collective13CollectiveMmaINS1_35MainloopSm100TmaUmmaWarpSpecializedILi5ELi2ELi4ENS5_IJNS4_1CILi1EEENSA_ILi2EEESB_EEEEENS5_IJNSA_ILi64EEENSA_ILi256EEENSA_ILi32EEEEEENS_6half_tENS5_IJlSB_lEEESJ_SK_NS4_8TiledMMAINS4_8MMA_AtomIJNS4_20SM100_MMA_F16BF16_SSISJ_SJ_fLi64ELi256ELNS4_4UMMA5MajorE0ELSP_0ELNSO_7ScaleInE0ELSQ_0EEEEEENS4_6LayoutINS5_IJSB_SB_SB_EEENS5_IJNSA_ILi0EEESV_SV_EEEEENS5_IJNS4_10UnderscoreESY_SY_EEEEENS4_23SM90_TMA_LOAD_MULTICASTENS4_14ComposedLayoutINS4_7SwizzleILi2ELi4ELi3EEENS4_18smem_ptr_flag_bitsILi16EEENST_INS5_IJNSA_ILi8EEESH_EEENS5_IJSH_SB_EEEEEEEvNS4_8identityENS4_13SM90_TMA_LOADES1B_vS1C_EENS_8epilogue10collective18CollectiveEpilogueINS1F_23Sm100TmaWarpSpecializedILi4ELi2ELi32ELb1ELb0EEEJSI_NS5_IJNST_ISF_SB_EES1K_EEESJ_SK_SJ_SK_NS1F_6fusion15FusionCallbacksIS1J_NS1M_17LinearCombinationISJ_fSJ_fLNS_15FloatRoundStyleE2EEESI_S1L_JEEENS4_5SM1004TMEM4LOAD26SM100_TMEM_LOAD_16dp256b8xES1D_NS12_INS13_ILi3ELi4ELi3EEES16_NST_INS5_IJS17_SF_EEENS5_IJSF_SB_EEEEEEENS4_17SM75_U32x4_LDSM_NENS4_14SM90_TMA_STOREES20_NS4_17SM90_U32x4_STSM_NENS4_39AutoVectorizingCopyWithAssumedAlignmentILi128EEEEEEvvEEEEvNT_6ParamsE --------------------------
	.section	.text._ZN7cutlass13device_kernelINS_4gemm6kernel13GemmUniversalIN4cute5tupleIJiiiiEEENS1_10collective13CollectiveMmaINS1_35MainloopSm100TmaUmmaWarpSpecializedILi5ELi2ELi4ENS5_IJNS4_1CILi1EEENSA_ILi2EEESB_EEEEENS5_IJNSA_ILi64EEENSA_ILi256EEENSA_ILi32EEEEEENS_6half_tENS5_IJlSB_lEEESJ_SK_NS4_8TiledMMAINS4_8MMA_AtomIJNS4_20SM100_MMA_F16BF16_SSISJ_SJ_fLi64ELi256ELNS4_4UMMA5MajorE0ELSP_0ELNSO_7ScaleInE0ELSQ_0EEEEEENS4_6LayoutINS5_IJSB_SB_SB_EEENS5_IJNSA_ILi0EEESV_SV_EEEEENS5_IJNS4_10UnderscoreESY_SY_EEEEENS4_23SM90_TMA_LOAD_MULTICASTENS4_14ComposedLayoutINS4_7SwizzleILi2ELi4ELi3EEENS4_18smem_ptr_flag_bitsILi16EEENST_INS5_IJNSA_ILi8EEESH_EEENS5_IJSH_SB_EEEEEEEvNS4_8identityENS4_13SM90_TMA_LOADES1B_vS1C_EENS_8epilogue10collective18CollectiveEpilogueINS1F_23Sm100TmaWarpSpecializedILi4ELi2ELi32ELb1ELb0EEEJSI_NS5_IJNST_ISF_SB_EES1K_EEESJ_SK_SJ_SK_NS1F_6fusion15FusionCallbacksIS1J_NS1M_17LinearCombinationISJ_fSJ_fLNS_15FloatRoundStyleE2EEESI_S1L_JEEENS4_5SM1004TMEM4LOAD26SM100_TMEM_LOAD_16dp256b8xES1D_NS12_INS13_ILi3ELi4ELi3EEES16_NST_INS5_IJS17_SF_EEENS5_IJSF_SB_EEEEEEENS4_17SM75_U32x4_LDSM_NENS4_14SM90_TMA_STOREES20_NS4_17SM90_U32x4_STSM_NENS4_39AutoVectorizingCopyWithAssumedAlignmentILi128EEEEEEvvEEEEvNT_6ParamsE,"ax",@progbits
	.align	128
.text._ZN7cutlass13device_kernelINS_4gemm6kernel13GemmUniversalIN4cute5tupleIJiiiiEEENS1_10collective13CollectiveMmaINS1_35MainloopSm100TmaUmmaWarpSpecializedILi5ELi2ELi4ENS5_IJNS4_1CILi1EEENSA_ILi2EEESB_EEEEENS5_IJNSA_ILi64EEENSA_ILi256EEENSA_ILi32EEEEEENS_6half_tENS5_IJlSB_lEEESJ_SK_NS4_8TiledMMAINS4_8MMA_AtomIJNS4_20SM100_MMA_F16BF16_SSISJ_SJ_fLi64ELi256ELNS4_4UMMA5MajorE0ELSP_0ELNSO_7ScaleInE0ELSQ_0EEEEEENS4_6LayoutINS5_IJSB_SB_SB_EEENS5_IJNSA_ILi0EEESV_SV_EEEEENS5_IJNS4_10UnderscoreESY_SY_EEEEENS4_23SM90_TMA_LOAD_MULTICASTENS4_14ComposedLayoutINS4_7SwizzleILi2ELi4ELi3EEENS4_18smem_ptr_flag_bitsILi16EEENST_INS5_IJNSA_ILi8EEESH_EEENS5_IJSH_SB_EEEEEEEvNS4_8identityENS4_13SM90_TMA_LOADES1B_vS1C_EENS_8epilogue10collective18CollectiveEpilogueINS1F_23Sm100TmaWarpSpecializedILi4ELi2ELi32ELb1ELb0EEEJSI_NS5_IJNST_ISF_SB_EES1K_EEESJ_SK_SJ_SK_NS1F_6fusion15FusionCallbacksIS1J_NS1M_17LinearCombinationISJ_fSJ_fLNS_15FloatRoundStyleE2EEESI_S1L_JEEENS4_5SM1004TMEM4LOAD26SM100_TMEM_LOAD_16dp256b8xES1D_NS12_INS13_ILi3ELi4ELi3EEES16_NST_INS5_IJS17_SF_EEENS5_IJSF_SB_EEEEEEENS4_17SM75_U32x4_LDSM_NENS4_14SM90_TMA_STOREES20_NS4_17SM90_U32x4_STSM_NENS4_39AutoVectorizingCopyWithAssumedAlignmentILi128EEEEEEvvEEEEvNT_6ParamsE:
        .type           _ZN7cutlass13device_kernelINS_4gemm6kernel13GemmUniversalIN4cute5tupleIJiiiiEEENS1_10collective13CollectiveMmaINS1_35MainloopSm100TmaUmmaWarpSpecializedILi5ELi2ELi4ENS5_IJNS4_1CILi1EEENSA_ILi2EEESB_EEEEENS5_IJNSA_ILi64EEENSA_ILi256EEENSA_ILi32EEEEEENS_6half_tENS5_IJlSB_lEEESJ_SK_NS4_8TiledMMAINS4_8MMA_AtomIJNS4_20SM100_MMA_F16BF16_SSISJ_SJ_fLi64ELi256ELNS4_4UMMA5MajorE0ELSP_0ELNSO_7ScaleInE0ELSQ_0EEEEEENS4_6LayoutINS5_IJSB_SB_SB_EEENS5_IJNSA_ILi0EEESV_SV_EEEEENS5_IJNS4_10UnderscoreESY_SY_EEEEENS4_23SM90_TMA_LOAD_MULTICASTENS4_14ComposedLayoutINS4_7SwizzleILi2ELi4ELi3EEENS4_18smem_ptr_flag_bitsILi16EEENST_INS5_IJNSA_ILi8EEESH_EEENS5_IJSH_SB_EEEEEEEvNS4_8identityENS4_13SM90_TMA_LOADES1B_vS1C_EENS_8epilogue10collective18CollectiveEpilogueINS1F_23Sm100TmaWarpSpecializedILi4ELi2ELi32ELb1ELb0EEEJSI_NS5_IJNST_ISF_SB_EES1K_EEESJ_SK_SJ_SK_NS1F_6fusion15FusionCallbacksIS1J_NS1M_17LinearCombinationISJ_fSJ_fLNS_15FloatRoundStyleE2EEESI_S1L_JEEENS4_5SM1004TMEM4LOAD26SM100_TMEM_LOAD_16dp256b8xES1D_NS12_INS13_ILi3ELi4ELi3EEES16_NST_INS5_IJS17_SF_EEENS5_IJSF_SB_EEEEEEENS4_17SM75_U32x4_LDSM_NENS4_14SM90_TMA_STOREES20_NS4_17SM90_U32x4_STSM_NENS4_39AutoVectorizingCopyWithAssumedAlignmentILi128EEEEEEvvEEEEvNT_6ParamsE,@function
        .size           _ZN7cutlass13device_kernelINS_4gemm6kernel13GemmUniversalIN4cute5tupleIJiiiiEEENS1_10collective13CollectiveMmaINS1_35MainloopSm100TmaUmmaWarpSpecializedILi5ELi2ELi4ENS5_IJNS4_1CILi1EEENSA_ILi2EEESB_EEEEENS5_IJNSA_ILi64EEENSA_ILi256EEENSA_ILi32EEEEEENS_6half_tENS5_IJlSB_lEEESJ_SK_NS4_8TiledMMAINS4_8MMA_AtomIJNS4_20SM100_MMA_F16BF16_SSISJ_SJ_fLi64ELi256ELNS4_4UMMA5MajorE0ELSP_0ELNSO_7ScaleInE0ELSQ_0EEEEEENS4_6LayoutINS5_IJSB_SB_SB_EEENS5_IJNSA_ILi0EEESV_SV_EEEEENS5_IJNS4_10UnderscoreESY_SY_EEEEENS4_23SM90_TMA_LOAD_MULTICASTENS4_14ComposedLayoutINS4_7SwizzleILi2ELi4ELi3EEENS4_18smem_ptr_flag_bitsILi16EEENST_INS5_IJNSA_ILi8EEESH_EEENS5_IJSH_SB_EEEEEEEvNS4_8identityENS4_13SM90_TMA_LOADES1B_vS1C_EENS_8epilogue10collective18CollectiveEpilogueINS1F_23Sm100TmaWarpSpecializedILi4ELi2ELi32ELb1ELb0EEEJSI_NS5_IJNST_ISF_SB_EES1K_EEESJ_SK_SJ_SK_NS1F_6fusion15FusionCallbacksIS1J_NS1M_17LinearCombinationISJ_fSJ_fLNS_15FloatRoundStyleE2EEESI_S1L_JEEENS4_5SM1004TMEM4LOAD26SM100_TMEM_LOAD_16dp256b8xES1D_NS12_INS13_ILi3ELi4ELi3EEES16_NST_INS5_IJS17_SF_EEENS5_IJSF_SB_EEEEEEENS4_17SM75_U32x4_LDSM_NENS4_14SM90_TMA_STOREES20_NS4_17SM90_U32x4_STSM_NENS4_39AutoVectorizingCopyWithAssumedAlignmentILi128EEEEEEvvEEEEvNT_6ParamsE,(.L_x_186 - _ZN7cutlass13device_kernelINS_4gemm6kernel13GemmUniversalIN4cute5tupleIJiiiiEEENS1_10collective13CollectiveMmaINS1_35MainloopSm100TmaUmmaWarpSpecializedILi5ELi2ELi4ENS5_IJNS4_1CILi1EEENSA_ILi2EEESB_EEEEENS5_IJNSA_ILi64EEENSA_ILi256EEENSA_ILi32EEEEEENS_6half_tENS5_IJlSB_lEEESJ_SK_NS4_8TiledMMAINS4_8MMA_AtomIJNS4_20SM100_MMA_F16BF16_SSISJ_SJ_fLi64ELi256ELNS4_4UMMA5MajorE0ELSP_0ELNSO_7ScaleInE0ELSQ_0EEEEEENS4_6LayoutINS5_IJSB_SB_SB_EEENS5_IJNSA_ILi0EEESV_SV_EEEEENS5_IJNS4_10UnderscoreESY_SY_EEEEENS4_23SM90_TMA_LOAD_MULTICASTENS4_14ComposedLayoutINS4_7SwizzleILi2ELi4ELi3EEENS4_18smem_ptr_flag_bitsILi16EEENST_INS5_IJNSA_ILi8EEESH_EEENS5_IJSH_SB_EEEEEEEvNS4_8identityENS4_13SM90_TMA_LOADES1B_vS1C_EENS_8epilogue10collective18CollectiveEpilogueINS1F_23Sm100TmaWarpSpecializedILi4ELi2ELi32ELb1ELb0EEEJSI_NS5_IJNST_ISF_SB_EES1K_EEESJ_SK_SJ_SK_NS1F_6fusion15FusionCallbacksIS1J_NS1M_17LinearCombinationISJ_fSJ_fLNS_15FloatRoundStyleE2EEESI_S1L_JEEENS4_5SM1004TMEM4LOAD26SM100_TMEM_LOAD_16dp256b8xES1D_NS12_INS13_ILi3ELi4ELi3EEES16_NST_INS5_IJS17_SF_EEENS5_IJSF_SB_EEEEEEENS4_17SM75_U32x4_LDSM_NENS4_14SM90_TMA_STOREES20_NS4_17SM90_U32x4_STSM_NENS4_39AutoVectorizingCopyWithAssumedAlignmentILi128EEEEEEvvEEEEvNT_6ParamsE)
        .other          _ZN7cutlass13device_kernelINS_4gemm6kernel13GemmUniversalIN4cute5tupleIJiiiiEEENS1_10collective13CollectiveMmaINS1_35MainloopSm100TmaUmmaWarpSpecializedILi5ELi2ELi4ENS5_IJNS4_1CILi1EEENSA_ILi2EEESB_EEEEENS5_IJNSA_ILi64EEENSA_ILi256EEENSA_ILi32EEEEEENS_6half_tENS5_IJlSB_lEEESJ_SK_NS4_8TiledMMAINS4_8MMA_AtomIJNS4_20SM100_MMA_F16BF16_SSISJ_SJ_fLi64ELi256ELNS4_4UMMA5MajorE0ELSP_0ELNSO_7ScaleInE0ELSQ_0EEEEEENS4_6LayoutINS5_IJSB_SB_SB_EEENS5_IJNSA_ILi0EEESV_SV_EEEEENS5_IJNS4_10UnderscoreESY_SY_EEEEENS4_23SM90_TMA_LOAD_MULTICASTENS4_14ComposedLayoutINS4_7SwizzleILi2ELi4ELi3EEENS4_18smem_ptr_flag_bitsILi16EEENST_INS5_IJNSA_ILi8EEESH_EEENS5_IJSH_SB_EEEEEEEvNS4_8identityENS4_13SM90_TMA_LOADES1B_vS1C_EENS_8epilogue10collective18CollectiveEpilogueINS1F_23Sm100TmaWarpSpecializedILi4ELi2ELi32ELb1ELb0EEEJSI_NS5_IJNST_ISF_SB_EES1K_EEESJ_SK_SJ_SK_NS1F_6fusion15FusionCallbacksIS1J_NS1M_17LinearCombinationISJ_fSJ_fLNS_15FloatRoundStyleE2EEESI_S1L_JEEENS4_5SM1004TMEM4LOAD26SM100_TMEM_LOAD_16dp256b8xES1D_NS12_INS13_ILi3ELi4ELi3EEES16_NST_INS5_IJS17_SF_EEENS5_IJSF_SB_EEEEEEENS4_17SM75_U32x4_LDSM_NENS4_14SM90_TMA_STOREES20_NS4_17SM90_U32x4_STSM_NENS4_39AutoVectorizingCopyWithAssumedAlignmentILi128EEEEEEvvEEEEvNT_6ParamsE,@"STO_CUDA_ENTRY STV_DEFAULT"
_ZN7cutlass13device_kernelINS_4gemm6kernel13GemmUniversalIN4cute5tupleIJiiiiEEENS1_10collective13CollectiveMmaINS1_35MainloopSm100TmaUmmaWarpSpecializedILi5ELi2ELi4ENS5_IJNS4_1CILi1EEENSA_ILi2EEESB_EEEEENS5_IJNSA_ILi64EEENSA_ILi256EEENSA_ILi32EEEEEENS_6half_tENS5_IJlSB_lEEESJ_SK_NS4_8TiledMMAINS4_8MMA_AtomIJNS4_20SM100_MMA_F16BF16_SSISJ_SJ_fLi64ELi256ELNS4_4UMMA5MajorE0ELSP_0ELNSO_7ScaleInE0ELSQ_0EEEEEENS4_6LayoutINS5_IJSB_SB_SB_EEENS5_IJNSA_ILi0EEESV_SV_EEEEENS5_IJNS4_10UnderscoreESY_SY_EEEEENS4_23SM90_TMA_LOAD_MULTICASTENS4_14ComposedLayoutINS4_7SwizzleILi2ELi4ELi3EEENS4_18smem_ptr_flag_bitsILi16EEENST_INS5_IJNSA_ILi8EEESH_EEENS5_IJSH_SB_EEEEEEEvNS4_8identityENS4_13SM90_TMA_LOADES1B_vS1C_EENS_8epilogue10collective18CollectiveEpilogueINS1F_23Sm100TmaWarpSpecializedILi4ELi2ELi32ELb1ELb0EEEJSI_NS5_IJNST_ISF_SB_EES1K_EEESJ_SK_SJ_SK_NS1F_6fusion15FusionCallbacksIS1J_NS1M_17LinearCombinationISJ_fSJ_fLNS_15FloatRoundStyleE2EEESI_S1L_JEEENS4_5SM1004TMEM4LOAD26SM100_TMEM_LOAD_16dp256b8xES1D_NS12_INS13_ILi3ELi4ELi3EEES16_NST_INS5_IJS17_SF_EEENS5_IJSF_SB_EEEEEEENS4_17SM75_U32x4_LDSM_NENS4_14SM90_TMA_STOREES20_NS4_17SM90_U32x4_STSM_NENS4_39AutoVectorizingCopyWithAssumedAlignmentILi128EEEEEEvvEEEEvNT_6ParamsE:
[----:B------:R-:W1:Y:S01]  /*0000*/  LDC R1, c[0x0][0x37c] ;  /* 0x0000df00ff017b82 */ /* 0x000e620000000800 */
[----:B------:R-:W2:Y:S01]  /*0010*/  S2R R94, SR_TID.X ;  /* 0x00000000005e7919 */ /* 0x000ea20000002100 */
[----:B------:R-:W3:Y:S01]  /*0020*/  LDCU.64 UR8, c[0x0][0x890] ;  /* 0x00011200ff0877ac */ /* 0x000ee20008000a00 */
[----:B------:R-:W-:Y:S02]  /*0030*/  PRMT R81, RZ, 0x7610, R81 ;  /* 0x00007610ff517816 */ /* 0x000fe40000000051 */
[----:B------:R-:W-:Y:S01]  /*0040*/  ELECT P3, URZ, PT ;  /* 0x0000000000ff782f */ /* 0x000fe20003860000 */
[----:B---3--:R-:W-:-:S04]  /*0050*/  UISETP.NE.U32.AND UP0, UPT, UR8, URZ, UPT ;  /* 0x000000ff0800728c */ /* 0x008fc8000bf05070 */
[----:B------:R-:W-:Y:S01]  /*0060*/  UISETP.NE.AND.EX UP0, UPT, UR9, URZ, UPT, UP0 ;  /* 0x000000ff0900728c */ /* 0x000fe2000bf05300 */
[----:B--2---:R-:W-:-:S05]  /*0070*/  SHF.R.U32.HI R82, RZ, 0x5, R94 ;  /* 0x00000005ff527819 */ /* 0x004fca000001165e */
[----:B------:R-:W2:Y:S02]  /*0080*/  SHFL.IDX PT, R0, R82, RZ, 0x1f ;  /* 0x00001fff52007589 */ /* 0x000ea400000e0000 */
[----:B--2---:R-:W-:Y:S01]  /*0090*/  R2UR UR17, R0 ;  /* 0x00000000001172ca */ /* 0x004fe200000e0000 */
[----:B-1----:R-:W-:-:S14]  /*00a0*/  BRA.U UP0, `(.L_x_0) ;  /* 0x0000000100307547 */ /* 0x002fdc000b800000 */
[----:B------:R-:W1:Y:S02]  /*00b0*/  LDCU.64 UR4, c[0x0][0x888] ;  /* 0x00011100ff0477ac */ /* 0x000e640008000a00 */
[----:B-1----:R-:W-:-:S04]  /*00c0*/  UISETP.NE.U32.AND UP0, UPT, UR4, URZ, UPT ;  /* 0x000000ff0400728c */ /* 0x002fc8000bf05070 */
[----:B------:R-:W-:-:S09]  /*00d0*/  UISETP.NE.AND.EX UP0, UPT, UR5, URZ, UPT, UP0 ;  /* 0x000000ff0500728c */ /* 0x000fd2000bf05300 */
[----:B------:R-:W-:Y:S05]  /*00e0*/  BRA.U !UP0, `(.L_x_1) ;  /* 0x0000000108147547 */ /* 0x000fea000b800000 */
[----:B------:R-:W1:Y:S01]  /*00f0*/  LDC.64 R2, c[0x0][0x888] ;  /* 0x00022200ff027b82 */ /* 0x000e620000000a00 */
[----:B------:R-:W1:Y:S02]  /*0100*/  LDCU.64 UR4, c[0x0][0x358] ;  /* 0x00006b00ff0477ac */ /* 0x000e640008000a00 */
[----:B-1----:R1:W5:Y:S01]  /*0110*/  LDG.E R41, desc[UR4][R2.64] ;  /* 0x0000000402297981 */ /* 0x002362000c1e1900 */
[----:B------:R-:W-:Y:S01]  /*0120*/  HFMA2 R81, -RZ, RZ, 0, 5.9604644775390625e-08 ;  /* 0x00000001ff517431 */ /* 0x000fe200000001ff */
[----:B------:R-:W-:Y:S05]  /*0130*/  BRA `(.L_x_0) ;  /* 0x00000000000c7947 */ /* 0x000fea0003800000 */
.L_x_1:
[----:B------:R-:W1:Y:S01]  /*0140*/  LDCU UR4, c[0x0][0x880] ;  /* 0x00011000ff0477ac */ /* 0x000e620008000800 */
[----:B------:R-:W-:Y:S01]  /*0150*/  HFMA2 R81, -RZ, RZ, 0, 5.9604644775390625e-08 ;  /* 0x00000001ff517431 */ /* 0x000fe200000001ff */
[----:B-1----:R-:W-:-:S07]  /*0160*/  MOV R41, UR4 ;  /* 0x0000000400297c02 */ /* 0x002fce0008000f00 */
.L_x_0:
[----:B------:R-:W2:Y:S02]  /*0170*/  LDCU.64 UR4, c[0x0][0x8b0] ;  /* 0x00011600ff0477ac */ /* 0x000ea40008000a00 */
[----:B--2---:R-:W-:-:S04]  /*0180*/  UISETP.NE.U32.AND UP0, UPT, UR4, URZ, UPT ;  /* 0x000000ff0400728c */ /* 0x004fc8000bf05070 */
[----:B------:R-:W-:-:S09]  /*0190*/  UISETP.NE.AND.EX UP0, UPT, UR5, URZ, UPT, UP0 ;  /* 0x000000ff0500728c */ /* 0x000fd2000bf05300 */
[----:B------:R-:W-:Y:S05]  /*01a0*/  BRA.U UP0, `(.L_x_2) ;  /* 0x0000000100287547 */ /* 0x000fea000b800000 */
[----:B------:R-:W2:Y:S02]  /*01b0*/  LDCU.64 UR4, c[0x0][0x8a8] ;  /* 0x00011500ff0477ac */ /* 0x000ea40008000a00 */
[----:B--2---:R-:W-:-:S04]  /*01c0*/  UISETP.NE.U32.AND UP0, UPT, UR4, URZ, UPT ;  /* 0x000000ff0400728c */ /* 0x004fc8000bf05070 */
[----:B------:R-:W-:-:S09]  /*01d0*/  UISETP.NE.AND.EX UP0, UPT, UR5, URZ, UPT, UP0 ;  /* 0x000000ff0500728c */ /* 0x000fd2000bf05300 */
[----:B------:R-:W-:Y:S05]  /*01e0*/  BRA.U !UP0, `(.L_x_3) ;  /* 0x0000000108107547 */ /* 0x000fea000b800000 */
[----:B------:R-:W2:Y:S01]  /*01f0*/  LDC.64 R38, c[0x0][0x8a8] ;  /* 0x00022a00ff267b82 */ /* 0x000ea20000000a00 */
[----:B------:R-:W2:Y:S02]  /*0200*/  LDCU.64 UR4, c[0x0][0x358] ;  /* 0x00006b00ff0477ac */ /* 0x000ea40008000a00 */
[----:B--2---:R2:W5:Y:S01]  /*0210*/  LDG.E R38, desc[UR4][R38.64] ;  /* 0x0000000426267981 */ /* 0x004562000c1e1900 */
[----:B------:R-:W-:Y:S05]  /*0220*/  BRA `(.L_x_2) ;  /* 0x0000000000087947 */ /* 0x000fea0003800000 */
.L_x_3:
[----:B------:R-:W2:Y:S02]  /*0230*/  LDCU UR4, c[0x0][0x8a0] ;  /* 0x00011400ff0477ac */ /* 0x000ea40008000800 */
[----:B--2---:R-:W-:Y:S02]  /*0240*/  MOV R38, UR4 ;  /* 0x0000000400267c02 */ /* 0x004fe40008000f00 */
.L_x_2:
[----:B------:R-:W-:Y:S01]  /*0250*/  IMAD.U32 R0, RZ, RZ, UR17 ;  /* 0x00000011ff007e24 */ /* 0x000fe2000f8e00ff */
[----:B------:R-:W-:Y:S04]  /*0260*/  BSSY.RECONVERGENT B0, `(.L_x_4) ;  /* 0x000000c000007945 */ /* 0x000fe80003800200 */
[C---:B------:R-:W-:Y:S02]  /*0270*/  ISETP.NE.OR P1, PT, R0.reuse, 0x1, !P3 ;  /* 0x000000010000780c */ /* 0x040fe40005f25670 */
[----:B------:R-:W-:-:S11]  /*0280*/  ISETP.NE.OR P0, PT, R0, 0x3, !P3 ;  /* 0x000000030000780c */ /* 0x000fd60005f05670 */
[----:B------:R-:W-:Y:S05]  /*0290*/  @P1 BRA `(.L_x_5) ;  /* 0x0000000000201947 */ /* 0x000fea0003800000 */
[----:B------:R-:W3:Y:S02]  /*02a0*/  LDCU.64 UR4, c[0x0][0x348] ;  /* 0x00006900ff0477ac */ /* 0x000ee40008000a00 */
[----:B---3--:R-:W-:Y:S02]  /*02b0*/  UIADD3 UR6, UP1, UPT, UR4, 0x80, URZ ;  /* 0x0000008004067890 */ /* 0x008fe4000ff3e0ff */
[----:B------:R-:W-:Y:S02]  /*02c0*/  UIADD3 UR4, UP0, UPT, UR4, 0x180, URZ ;  /* 0x0000018004047890 */ /* 0x000fe4000ff1e0ff */
[----:B------:R-:W-:Y:S02]  /*02d0*/  UIADD3.X UR7, UPT, UPT, URZ, UR5, URZ, UP1, !UPT ;  /* 0x00000005ff077290 */ /* 0x000fe40008ffe4ff */
[----:B------:R-:W-:-:S07]  /*02e0*/  UIADD3.X UR5, UPT, UPT, URZ, UR5, URZ, UP0, !UPT ;  /* 0x00000005ff057290 */ /* 0x000fce00087fe4ff */
[----:B------:R3:W-:Y:S02]  /*02f0*/  UTMACCTL.PF [UR6] ;  /* 0x00000000060079b9 */ /* 0x0007e40008040000 */
[----:B------:R3:W-:Y:S02]  /*0300*/  UTMACCTL.PF [UR4] ;  /* 0x00000000040079b9 */ /* 0x0007e40008040000 */
[----:B---3--:R-:W-:Y:S01]  /*0310*/  NOP ;  /* 0x0000000000007918 */ /* 0x008fe20000000000 */
.L_x_5:
[----:B------:R-:W-:Y:S05]  /*0320*/  BSYNC.RECONVERGENT B0 ;  /* 0x0000000000007941 */ /* 0x000fea0003800200 */
.L_x_4:
[----:B------:R-:W-:Y:S04]  /*0330*/  BSSY.RECONVERGENT B0, `(.L_x_6) ;  /* 0x000000a000007945 */ /* 0x000fe80003800200 */
        /* <DEDUP_REMOVED lines=9> */
.L_x_7:
[----:B------:R-:W-:Y:S05]  /*03d0*/  BSYNC.RECONVERGENT B0 ;  /* 0x0000000000007941 */ /* 0x000fea0003800200 */
.L_x_6:
[----:B------:R-:W3:Y:S01]  /*03e0*/  LDCU.64 UR4, c[0x0][0x888] ;  /* 0x00011100ff0477ac */ /* 0x000ee20008000a00 */
[----:B------:R-:W-:Y:S02]  /*03f0*/  UISETP.EQ.U32.AND UP1, UPT, UR8, URZ, UPT ;  /* 0x000000ff0800728c */ /* 0x000fe4000bf22070 */
[----:B------:R-:W-:Y:S02]  /*0400*/  UPLOP3.LUT UP3, UPT, UPT, UPT, UPT, 0x80, 0x8 ;  /* 0x000000000008789c */ /* 0x000fe40003f6f070 */
[----:B---3--:R-:W-:-:S04]  /*0410*/  UISETP.NE.U32.AND UP0, UPT, UR4, URZ, UPT ;  /* 0x000000ff0400728c */ /* 0x008fc8000bf05070 */
[----:B------:R-:W-:-:S04]  /*0420*/  UISETP.NE.AND.EX UP0, UPT, UR5, URZ, UPT, UP0 ;  /* 0x000000ff0500728c */ /* 0x000fc8000bf05300 */
[----:B------:R-:W-:-:S04]  /*0430*/  UISETP.EQ.OR.EX UP2, UPT, UR9, URZ, !UP0, UP1 ;  /* 0x000000ff0900728c */ /* 0x000fc8000c742710 */
[----:B------:R-:W-:-:S06]  /*0440*/  UP2UR UR4, UPR, URZ, 0x4 ;  /* 0x00000004ff047883 */ /* 0x000fcc0008000000 */
[----:B------:R-:W-:Y:S01]  /*0450*/  MOV R85, UR4 ;  /* 0x0000000400557c02 */ /* 0x000fe20008000f00 */
[----:B------:R-:W-:Y:S06]  /*0460*/  BRA.U !UP2, `(.L_x_8) ;  /* 0x000000010a207547 */ /* 0x000fec000b800000 */
[----:B------:R-:W-:Y:S01]  /*0470*/  UISETP.NE.U32.AND UP1, UPT, UR8, URZ, UPT ;  /* 0x000000ff0800728c */ /* 0x000fe2000bf25070 */
[----:B-----5:R-:W-:Y:S01]  /*0480*/  FSETP.NEU.AND P0, PT, R41, RZ, PT ;  /* 0x000000ff2900720b */ /* 0x020fe20003f0d000 */
[----:B------:R-:W-:Y:S02]  /*0490*/  USEL UR4, URZ, 0xffffffff, UP0 ;  /* 0xffffffffff047887 */ /* 0x000fe40008000000 */
[----:B------:R-:W-:-:S10]  /*04a0*/  UISETP.NE.AND.EX UP1, UPT, UR9, URZ, UPT, UP1 ;  /* 0x000000ff0900728c */ /* 0x000fd4000bf25310 */
[----:B------:R-:W-:Y:S01]  /*04b0*/  VOTEU.ANY UP0, P0 ;  /* 0x0000000000ff7886 */ /* 0x000fe20000000100 */
[----:B------:R-:W-:-:S04]  /*04c0*/  @!UP1 USEL UR4, URZ, 0xffffffff, UP0 ;  /* 0xffffffffff049887 */ /* 0x000fc80008000000 */
[----:B------:R-:W-:-:S04]  /*04d0*/  ULOP3.LUT UR4, UR4, 0x1, URZ, 0xc0, !UPT ;  /* 0x0000000104047892 */ /* 0x000fc8000f8ec0ff */
[----:B------:R-:W-:-:S11]  /*04e0*/  UISETP.NE.U32.AND UP3, UPT, UR4, 0x1, UPT ;  /* 0x000000010400788c */ /* 0x000fd6000bf65070 */
.L_x_8:
[----:B-1----:R-:W1:Y:S01]  /*04f0*/  SHFL.IDX PT, R2, R82, RZ, 0x1f ;  /* 0x00001fff52027589 */ /* 0x002e6200000e0000 */
[----:B------:R-:W-:-:S04]  /*0500*/  UISETP.NE.AND UP0, UPT, UR17, 0x2, UPT ;  /* 0x000000021100788c */ /* 0x000fc8000bf05270 */
[----:B------:R-:W-:Y:S01]  /*0510*/  USEL UR48, URZ, 0x1, UP0 ;  /* 0x00000001ff307887 */ /* 0x000fe20008000000 */
[----:B-1----:R-:W-:-:S13]  /*0520*/  ISETP.NE.AND P0, PT, R2, RZ, PT ;  /* 0x000000ff0200720c */ /* 0x002fda0003f05270 */
[----:B------:R-:W-:Y:S05]  /*0530*/  @P0 BRA `(.L_x_9) ;  /* 0x0000000000600947 */ /* 0x000fea0003800000 */
[----:B------:R-:W1:Y:S01]  /*0540*/  S2UR UR4, SR_CgaCtaId ;  /* 0x00000000000479c3 */ /* 0x000e620000008800 */
[----:B------:R-:W-:Y:S01]  /*0550*/  UMOV UR5, 0x400 ;  /* 0x0000040000057882 */ /* 0x000fe20000000000 */
[----:B------:R-:W-:Y:S01]  /*0560*/  UMOV UR8, 0x1 ;  /* 0x0000000100087882 */ /* 0x000fe20000000000 */
[----:B------:R-:W-:Y:S01]  /*0570*/  UMOV UR6, 0x2 ;  /* 0x0000000200067882 */ /* 0x000fe20000000000 */
[----:B------:R-:W-:-:S04]  /*0580*/  UIADD3 UR8, UPT, UPT, -UR8, 0x100000, URZ ;  /* 0x0010000008087890 */ /* 0x000fc8000fffe1ff */
[----:B------:R-:W-:Y:S02]  /*0590*/  USHF.L.U32 UR9, UR8, 0xb, URZ ;  /* 0x0000000b08097899 */ /* 0x000fe400080006ff */
[----:B------:R-:W-:Y:S02]  /*05a0*/  USHF.L.U32 UR8, UR8, 0x1, URZ ;  /* 0x0000000108087899 */ /* 0x000fe400080006ff */
[----:B------:R-:W-:-:S04]  /*05b0*/  UIADD3 UR6, UPT, UPT, -UR6, 0x100000, URZ ;  /* 0x0010000006067890 */ /* 0x000fc8000fffe1ff */
[----:B------:R-:W-:Y:S02]  /*05c0*/  USHF.L.U32 UR7, UR6, 0xb, URZ ;  /* 0x0000000b06077899 */ /* 0x000fe400080006ff */
[----:B------:R-:W-:Y:S01]  /*05d0*/  USHF.L.U32 UR6, UR6, 0x1, URZ ;  /* 0x0000000106067899 */ /* 0x000fe200080006ff */
[----:B------:R-:W-:Y:S01]  /*05e0*/  ELECT P0, URZ, PT ;  /* 0x0000000000ff782f */ /* 0x000fe20003800000 */
[----:B-1----:R-:W-:Y:S01]  /*05f0*/  ULEA UR4, UR4, UR5, 0x18 ;  /* 0x0000000504047291 */ /* 0x002fe2000f8ec0ff */
[----:B------:R-:W1:Y:S11]  /*0600*/  FENCE.VIEW.ASYNC.S ;  /* 0x00000000000073c6 */ /* 0x000e760000000000 */
[----:B-1----:R1:W3:Y:S01]  /*0610*/  SYNCS.EXCH.64 URZ, [UR4], UR8 ;  /* 0x0000000804ff75b2 */ /* 0x0022e20008000100 */
[----:B------:R1:W4:Y:S01]  /*0620*/  SYNCS.EXCH.64 URZ, [UR4+0x28], UR6 ;  /* 0x0000280604ff75b2 */ /* 0x0003220008000100 */
[----:B------:R1:W1:Y:S01]  /*0630*/  SYNCS.EXCH.64 URZ, [UR4+0x8], UR8 ;  /* 0x0000080804ff75b2 */ /* 0x0002620008000100 */
[----:B------:R1:W1:Y:S01]  /*0640*/  SYNCS.EXCH.64 URZ, [UR4+0x30], UR6 ;  /* 0x0000300604ff75b2 */ /* 0x0002620008000100 */
[----:B------:R1:W1:Y:S01]  /*0650*/  SYNCS.EXCH.64 URZ, [UR4+0x10], UR8 ;  /* 0x0000100804ff75b2 */ /* 0x0002620008000100 */
[----:B------:R1:W1:Y:S01]  /*0660*/  SYNCS.EXCH.64 URZ, [UR4+0x38], UR6 ;  /* 0x0000380604ff75b2 */ /* 0x0002620008000100 */
[----:B------:R1:W1:Y:S01]  /*0670*/  SYNCS.EXCH.64 URZ, [UR4+0x18], UR8 ;  /* 0x0000180804ff75b2 */ /* 0x0002620008000100 */
[----:B------:R1:W1:Y:S01]  /*0680*/  SYNCS.EXCH.64 URZ, [UR4+0x40], UR6 ;  /* 0x0000400604ff75b2 */ /* 0x0002620008000100 */
[----:B------:R1:W1:Y:S01]  /*0690*/  SYNCS.EXCH.64 URZ, [UR4+0x20], UR8 ;  /* 0x0000200804ff75b2 */ /* 0x0002620008000100 */
[----:B------:R1:W1:Y:S01]  /*06a0*/  SYNCS.EXCH.64 URZ, [UR4+0x48], UR6 ;  /* 0x0000480604ff75b2 */ /* 0x0002620008000100 */
[----:B------:R-:W-:Y:S01]  /*06b0*/  NOP ;  /* 0x0000000000007918 */ /* 0x000fe20000000000 */
.L_x_9:
[----:B------:R-:W2:Y:S01]  /*06c0*/  SHFL.IDX PT, R2, R82, RZ, 0x1f ;  /* 0x00001fff52027589 */ /* 0x000ea200000e0000 */
[----:B------:R-:W-:Y:S01]  /*06d0*/  NOP ;  /* 0x0000000000007918 */ /* 0x000fe20000000000 */
[----:B--2---:R-:W-:-:S13]  /*06e0*/  ISETP.NE.AND P0, PT, R2, 0x1, PT ;  /* 0x000000010200780c */ /* 0x004fda0003f05270 */
[----:B------:R-:W-:Y:S05]  /*06f0*/  @P0 BRA `(.L_x_10) ;  /* 0x0000000000580947 */ /* 0x000fea0003800000 */
[----:B-1----:R-:W1:Y:S01]  /*0700*/  S2UR UR4, SR_CgaCtaId ;  /* 0x00000000000479c3 */ /* 0x002e620000008800 */
        /* <DEDUP_REMOVED lines=12> */
[----:B-1----:R2:W1:Y:S01]  /*07d0*/  SYNCS.EXCH.64 URZ, [UR4+0x50], UR8 ;  /* 0x0000500804ff75b2 */ /* 0x0024620008000100 */
[----:B------:R2:W1:Y:S01]  /*07e0*/  SYNCS.EXCH.64 URZ, [UR4+0x70], UR6 ;  /* 0x0000700604ff75b2 */ /* 0x0004620008000100 */
[----:B------:R2:W1:Y:S01]  /*07f0*/  SYNCS.EXCH.64 URZ, [UR4+0x58], UR8 ;  /* 0x0000580804ff75b2 */ /* 0x0004620008000100 */
[----:B------:R2:W1:Y:S01]  /*0800*/  SYNCS.EXCH.64 URZ, [UR4+0x78], UR6 ;  /* 0x0000780604ff75b2 */ /* 0x0004620008000100 */
[----:B------:R2:W1:Y:S01]  /*0810*/  SYNCS.EXCH.64 URZ, [UR4+0x60], UR8 ;  /* 0x0000600804ff75b2 */ /* 0x0004620008000100 */
[----:B------:R2:W1:Y:S01]  /*0820*/  SYNCS.EXCH.64 URZ, [UR4+0x80], UR6 ;  /* 0x0000800604ff75b2 */ /* 0x0004620008000100 */
[----:B------:R2:W1:Y:S01]  /*0830*/  SYNCS.EXCH.64 URZ, [UR4+0x68], UR8 ;  /* 0x0000680804ff75b2 */ /* 0x0004620008000100 */
[----:B------:R2:W1:Y:S02]  /*0840*/  SYNCS.EXCH.64 URZ, [UR4+0x88], UR6 ;  /* 0x0000880604ff75b2 */ /* 0x0004640008000100 */
[----:B--2---:R-:W-:Y:S01]  /*0850*/  NOP ;  /* 0x0000000000007918 */ /* 0x004fe20000000000 */
.L_x_10:
[----:B------:R-:W2:Y:S01]  /*0860*/  SHFL.IDX PT, R2, R82, RZ, 0x1f ;  /* 0x00001fff52027589 */ /* 0x000ea200000e0000 */
[----:B------:R-:W-:Y:S01]  /*0870*/  NOP ;  /* 0x0000000000007918 */ /* 0x000fe20000000000 */
[----:B--2---:R-:W-:-:S13]  /*0880*/  ISETP.NE.AND P0, PT, R2, 0x3, PT ;  /* 0x000000030200780c */ /* 0x004fda0003f05270 */
[----:B------:R-:W-:Y:S05]  /*0890*/  @P0 BRA `(.L_x_11) ;  /* 0x0000000000300947 */ /* 0x000fea0003800000 */
[----:B-1----:R-:W1:Y:S01]  /*08a0*/  S2UR UR6, SR_CgaCtaId ;  /* 0x00000000000679c3 */ /* 0x002e620000008800 */
[----:B------:R-:W-:Y:S01]  /*08b0*/  UMOV UR4, 0x400 ;  /* 0x0000040000047882 */ /* 0x000fe20000000000 */
[----:B------:R-:W-:Y:S01]  /*08c0*/  UMOV UR5, 0x20 ;  /* 0x0000002000057882 */ /* 0x000fe20000000000 */
[----:B------:R-:W-:Y:S01]  /*08d0*/  ELECT P0, URZ, PT ;  /* 0x0000000000ff782f */ /* 0x000fe20003800000 */
[----:B-1----:R-:W-:Y:S02]  /*08e0*/  ULEA UR6, UR6, UR4, 0x18 ;  /* 0x0000000406067291 */ /* 0x002fe4000f8ec0ff */
[----:B------:R-:W-:-:S04]  /*08f0*/  UIADD3 UR4, UPT, UPT, -UR5, 0x100000, URZ ;  /* 0x0010000005047890 */ /* 0x000fc8000fffe1ff */
[----:B------:R-:W-:Y:S02]  /*0900*/  USHF.L.U32 UR5, UR4, 0xb, URZ ;  /* 0x0000000b04057899 */ /* 0x000fe400080006ff */
[----:B------:R-:W-:Y:S01]  /*0910*/  USHF.L.U32 UR4, UR4, 0x1, URZ ;  /* 0x0000000104047899 */ /* 0x000fe200080006ff */
[----:B------:R-:W1:Y:S11]  /*0920*/  FENCE.VIEW.ASYNC.S ;  /* 0x00000000000073c6 */ /* 0x000e760000000000 */
[----:B-1----:R2:W1:Y:S01]  /*0930*/  SYNCS.EXCH.64 URZ, [UR6+0x90], UR4 ;  /* 0x0000900406ff75b2 */ /* 0x0024620008000100 */
[----:B------:R2:W1:Y:S02]  /*0940*/  SYNCS.EXCH.64 URZ, [UR6+0x98], UR4 ;  /* 0x0000980406ff75b2 */ /* 0x0004640008000100 */
[----:B--2---:R-:W-:Y:S01]  /*0950*/  NOP ;  /* 0x0000000000007918 */ /* 0x004fe20000000000 */
.L_x_11:
[----:B------:R-:W2:Y:S01]  /*0960*/  SHFL.IDX PT, R2, R82, RZ, 0x1f ;  /* 0x00001fff52027589 */ /* 0x000ea200000e0000 */
[----:B------:R-:W-:Y:S01]  /*0970*/  NOP ;  /* 0x0000000000007918 */ /* 0x000fe20000000000 */
[----:B--2---:R-:W-:-:S13]  /*0980*/  ISETP.NE.AND P0, PT, R2, 0x4, PT ;  /* 0x000000040200780c */ /* 0x004fda0003f05270 */
[----:B------:R-:W-:Y:S05]  /*0990*/  @P0 BRA `(.L_x_12) ;  /* 0x00000000004c0947 */ /* 0x000fea0003800000 */
[----:B-1----:R-:W1:Y:S01]  /*09a0*/  S2UR UR6, SR_CgaCtaId ;  /* 0x00000000000679c3 */ /* 0x002e620000008800 */
[----:B------:R-:W-:Y:S01]  /*09b0*/  UMOV UR4, 0x1e0 ;  /* 0x000001e000047882 */ /* 0x000fe20000000000 */
[----:B------:R-:W-:Y:S01]  /*09c0*/  UMOV UR5, 0x400 ;  /* 0x0000040000057882 */ /* 0x000fe20000000000 */
[----:B------:R-:W-:Y:S01]  /*09d0*/  USEL UR4, UR4, 0x1a0, UP3 ;  /* 0x000001a004047887 */ /* 0x000fe20009800000 */
[----:B------:R-:W-:Y:S01]  /*09e0*/  UMOV UR8, 0x1 ;  /* 0x0000000100087882 */ /* 0x000fe20000000000 */
[----:B------:R-:W-:Y:S01]  /*09f0*/  ELECT P0, URZ, PT ;  /* 0x0000000000ff782f */ /* 0x000fe20003800000 */
[----:B------:R-:W-:-:S04]  /*0a00*/  UIADD3 UR8, UPT, UPT, -UR8, 0x100000, URZ ;  /* 0x0010000008087890 */ /* 0x000fc8000fffe1ff */
[----:B------:R-:W-:Y:S02]  /*0a10*/  USHF.L.U32 UR9, UR8, 0xb, URZ ;  /* 0x0000000b08097899 */ /* 0x000fe400080006ff */
[----:B------:R-:W-:Y:S02]  /*0a20*/  USHF.L.U32 UR8, UR8, 0x1, URZ ;  /* 0x0000000108087899 */ /* 0x000fe400080006ff */
[----:B-1----:R-:W-:Y:S02]  /*0a30*/  ULEA UR6, UR6, UR5, 0x18 ;  /* 0x0000000506067291 */ /* 0x002fe4000f8ec0ff */
[----:B------:R-:W-:-:S04]  /*0a40*/  UIADD3 UR4, UPT, UPT, -UR4, 0x100000, URZ ;  /* 0x0010000004047890 */ /* 0x000fc8000fffe1ff */
[----:B------:R-:W-:Y:S02]  /*0a50*/  USHF.L.U32 UR5, UR4, 0xb, URZ ;  /* 0x0000000b04057899 */ /* 0x000fe400080006ff */
[----:B------:R-:W-:Y:S01]  /*0a60*/  USHF.L.U32 UR4, UR4, 0x1, URZ ;  /* 0x0000000104047899 */ /* 0x000fe200080006ff */
[----:B------:R-:W1:Y:S03]  /*0a70*/  FENCE.VIEW.ASYNC.S ;  /* 0x00000000000073c6 */ /* 0x000e660000000000 */
[----:B-1----:R2:W1:Y:S08]  /*0a80*/  SYNCS.EXCH.64 URZ, [UR6+0xa0], UR8 ;  /* 0x0000a00806ff75b2 */ /* 0x0024700008000100 */
[----:B------:R2:W1:Y:S01]  /*0a90*/  SYNCS.EXCH.64 URZ, [UR6+0xb0], UR4 ;  /* 0x0000b00406ff75b2 */ /* 0x0004620008000100 */
[----:B------:R2:W1:Y:S01]  /*0aa0*/  SYNCS.EXCH.64 URZ, [UR6+0xa8], UR8 ;  /* 0x0000a80806ff75b2 */ /* 0x0004620008000100 */
[----:B------:R2:W1:Y:S02]  /*0ab0*/  SYNCS.EXCH.64 URZ, [UR6+0xb8], UR4 ;  /* 0x0000b80406ff75b2 */ /* 0x0004640008000100 */
[----:B--2---:R-:W-:Y:S01]  /*0ac0*/  NOP ;  /* 0x0000000000007918 */ /* 0x004fe20000000000 */
.L_x_12:
        /* <DEDUP_REMOVED lines=26> */
.L_x_13:
[----:B------:R-:W2:Y:S01]  /*0c70*/  SHFL.IDX PT, R2, R82, RZ, 0x1f ;  /* 0x00001fff52027589 */ /* 0x000ea200000e0000 */
[----:B------:R-:W-:Y:S01]  /*0c80*/  NOP ;  /* 0x0000000000007918 */ /* 0x000fe20000000000 */
[----:B--2---:R-:W-:-:S13]  /*0c90*/  ISETP.NE.AND P0, PT, R2, 0x3, PT ;  /* 0x000000030200780c */ /* 0x004fda0003f05270 */
[----:B------:R-:W-:Y:S05]  /*0ca0*/  @P0 BRA `(.L_x_14) ;  /* 0x0000000000380947 */ /* 0x000fea0003800000 */
[----:B------:R-:W2:Y:S01]  /*0cb0*/  S2UR UR5, SR_CgaCtaId ;  /* 0x00000000000579c3 */ /* 0x000ea20000008800 */
[----:B-1----:R-:W-:Y:S01]  /*0cc0*/  UMOV UR4, 0x400 ;  /* 0x0000040000047882 */ /* 0x002fe20000000000 */
[----:B------:R-:W-:Y:S01]  /*0cd0*/  UMOV UR6, 0x20 ;  /* 0x0000002000067882 */ /* 0x000fe20000000000 */
[----:B------:R-:W-:Y:S01]  /*0ce0*/  ELECT P0, URZ, PT ;  /* 0x0000000000ff782f */ /* 0x000fe20003800000 */
[----:B------:R-:W-:-:S04]  /*0cf0*/  UIADD3 UR6, UPT, UPT, -UR6, 0x100000, URZ ;  /* 0x0010000006067890 */ /* 0x000fc8000fffe1ff */
[----:B------:R-:W-:Y:S02]  /*0d00*/  USHF.L.U32 UR7, UR6, 0xb, URZ ;  /* 0x0000000b06077899 */ /* 0x000fe400080006ff */
[----:B------:R-:W-:Y:S02]  /*0d10*/  USHF.L.U32 UR6, UR6, 0x1, URZ ;  /* 0x0000000106067899 */ /* 0x000fe400080006ff */
[----:B--2---:R-:W-:Y:S01]  /*0d20*/  ULEA UR4, UR5, UR4, 0x18 ;  /* 0x0000000405047291 */ /* 0x004fe2000f8ec0ff */
[----:B------:R-:W1:Y:S11]  /*0d30*/  FENCE.VIEW.ASYNC.S ;  /* 0x00000000000073c6 */ /* 0x000e760000000000 */
[----:B-1----:R2:W1:Y:S01]  /*0d40*/  SYNCS.EXCH.64 URZ, [UR4+0x100], UR6 ;  /* 0x0001000604ff75b2 */ /* 0x0024620008000100 */
[----:B------:R2:W1:Y:S01]  /*0d50*/  SYNCS.EXCH.64 URZ, [UR4+0x110], UR6 ;  /* 0x0001100604ff75b2 */ /* 0x0004620008000100 */
[----:B------:R2:W1:Y:S01]  /*0d60*/  SYNCS.EXCH.64 URZ, [UR4+0x108], UR6 ;  /* 0x0001080604ff75b2 */ /* 0x0004620008000100 */
[----:B------:R2:W1:Y:S02]  /*0d70*/  SYNCS.EXCH.64 URZ, [UR4+0x118], UR6 ;  /* 0x0001180604ff75b2 */ /* 0x0004640008000100 */
[----:B--2---:R-:W-:Y:S01]  /*0d80*/  NOP ;  /* 0x0000000000007918 */ /* 0x004fe20000000000 */
.L_x_14:
[----:B-1----:R-:W1:Y:S01]  /*0d90*/  LDCU UR4, c[0x0][0x36c] ;  /* 0x00006d80ff0477ac */ /* 0x002e620008000800 */
[----:B------:R-:W-:Y:S01]  /*0da0*/  ISETP.NE.OR P3, PT, R0, 0x2, !P3 ;  /* 0x000000020000780c */ /* 0x000fe20005f65670 */
[----:B------:R-:W-:Y:S01]  /*0db0*/  NOP ;  /* 0x0000000000007918 */ /* 0x000fe20000000000 */
[----:B------:R-:W-:Y:S01]  /*0dc0*/  LOP3.LUT R0, R94, 0x1f, RZ, 0xc0, !PT ;  /* 0x0000001f5e007812 */ /* 0x000fe200078ec0ff */
[----:B------:R-:W-:Y:S02]  /*0dd0*/  UISETP.NE.AND UP4, UPT, UR17, URZ, UPT ;  /* 0x000000ff1100728c */ /* 0x000fe4000bf85270 */
[----:B-1----:R-:W-:-:S09]  /*0de0*/  UISETP.EQ.U32.AND UP5, UPT, UR4, 0x1, UPT ;  /* 0x000000010400788c */ /* 0x002fd2000bfa2070 */
[----:B------:R-:W-:Y:S05]  /*0df0*/  BRA.U !UP5, `(.L_x_15) ;  /* 0x000000010d087547 */ /* 0x000fea000b800000 */
[----:B---34-:R-:W-:Y:S01]  /*0e00*/  UCGABAR_ARV ;  /* 0x00000000000079c7 */ /* 0x018fe20008000000 */
[----:B------:R-:W-:Y:S05]  /*0e10*/  BRA `(.L_x_16) ;  /* 0x0000000000047947 */ /* 0x000fea0003800000 */
.L_x_15:
[----:B---34-:R-:W-:Y:S01]  /*0e20*/  NOP ;  /* 0x0000000000007918 */ /* 0x018fe20000000000 */
.L_x_16:
[----:B------:R-:W1:Y:S01]  /*0e30*/  S2UR UR7, SR_CTAID.X ;  /* 0x00000000000779c3 */ /* 0x000e620000002500 */
[----:B------:R-:W-:-:S05]  /*0e40*/  CS2R.32 R84, SR_CgaSize ;  /* 0x0000000000547805 */ /* 0x000fca0000008a00 */
[----:B------:R-:W-:-:S05]  /*0e50*/  IMAD R84, R84, -0xa0, RZ ;  /* 0xffffff6054547824 */ /* 0x000fca00078e02ff */
[----:B------:R-:W-:-:S14]  /*0e60*/  R2UR UR5, R84 ;  /* 0x00000000540572ca */ /* 0x000fdc00000e0000 */
[----:B------:R-:W2:Y:S01]  /*0e70*/  LDCU UR5, c[0x0][UR5+0x2b0] ;  /* 0x00005600050577ac */ /* 0x000ea20008000800 */
[----:B------:R-:W-:-:S05]  /*0e80*/  CS2R.32 R84, SR_CgaSize ;  /* 0x0000000000547805 */ /* 0x000fca0000008a00 */
[----:B------:R-:W-:-:S05]  /*0e90*/  IMAD R84, R84, -0xa0, RZ ;  /* 0xffffff6054547824 */ /* 0x000fca00078e02ff */
[----:B------:R-:W-:-:S14]  /*0ea0*/  R2UR UR4, R84 ;  /* 0x00000000540472ca */ /* 0x000fdc00000e0000 */
[----:B------:R-:W3:Y:S01]  /*0eb0*/  LDCU UR4, c[0x0][UR4+0x2b4] ;  /* 0x00005680040477ac */ /* 0x000ee20008000800 */
[----:B------:R-:W4:Y:S01]  /*0ec0*/  S2UR UR8, SR_CTAID.Y ;  /* 0x00000000000879c3 */ /* 0x000f220000002600 */
[----:B------:R-:W-:-:S05]  /*0ed0*/  CS2R.32 R84, SR_CgaSize ;  /* 0x0000000000547805 */ /* 0x000fca0000008a00 */
[----:B------:R-:W-:-:S05]  /*0ee0*/  IMAD R84, R84, -0xa0, RZ ;  /* 0xffffff6054547824 */ /* 0x000fca00078e02ff */
[----:B------:R-:W-:-:S14]  /*0ef0*/  R2UR UR9, R84 ;  /* 0x00000000540972ca */ /* 0x000fdc00000e0000 */
[----:B------:R-:W3:Y:S01]  /*0f00*/  LDCU UR9, c[0x0][UR9+0x2a0] ;  /* 0x00005400090977ac */ /* 0x000ee20008000800 */
[----:B------:R-:W-:-:S05]  /*0f10*/  CS2R.32 R84, SR_CgaSize ;  /* 0x0000000000547805 */ /* 0x000fca0000008a00 */
[----:B------:R-:W-:-:S05]  /*0f20*/  IMAD R84, R84, -0xa0, RZ ;  /* 0xffffff6054547824 */ /* 0x000fca00078e02ff */
[----:B------:R-:W-:-:S14]  /*0f30*/  R2UR UR10, R84 ;  /* 0x00000000540a72ca */ /* 0x000fdc00000e0000 */
[----:B------:R-:W3:Y:S01]  /*0f40*/  LDCU UR10, c[0x0][UR10+0x2a4] ;  /* 0x000054800a0a77ac */ /* 0x000ee20008000800 */
[----:B------:R-:W3:Y:S01]  /*0f50*/  S2UR UR11, SR_CgaCtaId ;  /* 0x00000000000b79c3 */ /* 0x000ee20000008800 */
[----:B------:R-:W3:Y:S01]  /*0f60*/  LDCU UR21, c[0x0][0xb24] ;  /* 0x00016480ff1577ac */ /* 0x000ee20008000800 */
[----:B------:R-:W3:Y:S01]  /*0f70*/  LDCU UR42, c[0x0][0xb24] ;  /* 0x00016480ff2a77ac */ /* 0x000ee20008000800 */
[----:B-1----:R-:W-:-:S05]  /*0f80*/  I2FP.F32.U32 R3, UR7 ;  /* 0x0000000700037c45 */ /* 0x002fca0008201000 */
[----:B------:R-:W1:Y:S01]  /*0f90*/  S2UR UR36, SR_CTAID.Z ;  /* 0x00000000002479c3 */ /* 0x000e620000002700 */
[----:B------:R-:W1:Y:S01]  /*0fa0*/  LDCU UR27, c[0x0][0xb30] ;  /* 0x00016600ff1b77ac */ /* 0x000e620008000800 */
[----:B--2---:R-:W-:Y:S01]  /*0fb0*/  FMUL R3, R3, UR5 ;  /* 0x0000000503037c20 */ /* 0x004fe20008400000 */
[----:B------:R-:W-:Y:S01]  /*0fc0*/  UMOV UR16, UR7 ;  /* 0x0000000700107c82 */ /* 0x000fe20008000000 */
[----:B----4-:R-:W-:Y:S01]  /*0fd0*/  I2FP.F32.U32 R2, UR8 ;  /* 0x0000000800027c45 */ /* 0x010fe20008201000 */
[----:B------:R-:W-:-:S03]  /*0fe0*/  UMOV UR20, UR8 ;  /* 0x0000000800147c82 */ /* 0x000fc60008000000 */
[----:B------:R-:W2:Y:S01]  /*0ff0*/  F2I.U32.TRUNC.NTZ R3, R3 ;  /* 0x0000000300037305 */ /* 0x000ea2000020f000 */
[----:B---3--:R-:W-:Y:S01]  /*1000*/  UISETP.GE.AND UP2, UPT, UR21, 0x1, UPT ;  /* 0x000000011500788c */ /* 0x008fe2000bf46270 */
[----:B------:R-:W-:Y:S01]  /*1010*/  FMUL R2, R2, UR4 ;  /* 0x0000000402027c20 */ /* 0x000fe20008400000 */
[----:B------:R-:W-:-:S05]  /*1020*/  USHF.L.U32 UR28, UR11, 0xa, URZ ;  /* 0x0000000a0b1c7899 */ /* 0x000fca00080006ff */
[----:B------:R-:W3:Y:S01]  /*1030*/  F2I.U32.TRUNC.NTZ R2, R2 ;  /* 0x0000000200027305 */ /* 0x000ee2000020f000 */
[----:B--2---:R-:W-:Y:S02]  /*1040*/  R2UR UR4, R3 ;  /* 0x00000000030472ca */ /* 0x004fe400000e0000 */
[----:B---3--:R-:W-:Y:S02]  /*1050*/  R2UR UR6, R2 ;  /* 0x00000000020672ca */ /* 0x008fe400000e0000 */
[----:B------:R-:W-:-:S09]  /*1060*/  PRMT R2, RZ, 0x7610, R2 ;  /* 0x00007610ff027816 */ /* 0x000fd20000000002 */
[----:B------:R-:W-:-:S04]  /*1070*/  UIADD3 UR5, UPT, UPT, -UR4, URZ, URZ ;  /* 0x000000ff04057290 */ /* 0x000fc8000fffe1ff */
[----:B------:R-:W-:Y:S02]  /*1080*/  UIMAD UR5, UR9, UR5, UR7 ;  /* 0x00000005090572a4 */ /* 0x000fe4000f8e0207 */
[----:B------:R-:W-:-:S04]  /*1090*/  UIADD3 UR4, UPT, UPT, -UR6, URZ, URZ ;  /* 0x000000ff06047290 */ /* 0x000fc8000fffe1ff */
[----:B------:R-:W-:Y:S01]  /*10a0*/  IMAD.U32 R84, RZ, RZ, UR5 ;  /* 0x00000005ff547e24 */ /* 0x000fe2000f8e00ff */
[----:B------:R-:W-:-:S06]  /*10b0*/  UIMAD UR4, UR10, UR4, UR8 ;  /* 0x000000040a0472a4 */ /* 0x000fcc000f8e0208 */
[----:B------:R-:W-:Y:S01]  /*10c0*/  IMAD.U32 R83, RZ, RZ, UR4 ;  /* 0x00000004ff537e24 */ /* 0x000fe2000f8e00ff */
[----:B-1----:R-:W-:Y:S06]  /*10d0*/  BRA.U UP4, `(.L_x_17) ;  /* 0x00000001042c7547 */ /* 0x002fec000b800000 */
[----:B------:R-:W-:Y:S02]  /*10e0*/  R2UR UR5, R83 ;  /* 0x00000000530572ca */ /* 0x000fe400000e0000 */
[----:B------:R-:W-:-:S11]  /*10f0*/  R2UR UR4, R84 ;  /* 0x00000000540472ca */ /* 0x000fd600000e0000 */
[----:B------:R-:W-:Y:S02]  /*1100*/  UISETP.NE.AND UP0, UPT, UR5, URZ, UPT ;  /* 0x000000ff0500728c */ /* 0x000fe4000bf05270 */
[----:B------:R-:W-:Y:S02]  /*1110*/  UISETP.NE.AND UP1, UPT, UR5, 0x1, UPT ;  /* 0x000000010500788c */ /* 0x000fe4000bf25270 */
[----:B------:R-:W-:-:S04]  /*1120*/  UISETP.EQ.OR UP0, UPT, UR4, URZ, !UP0 ;  /* 0x000000ff0400728c */ /* 0x000fc8000c702670 */
[----:B------:R-:W-:Y:S02]  /*1130*/  USEL UR5, URZ, 0x1, !UP0 ;  /* 0x00000001ff057887 */ /* 0x000fe4000c000000 */
[----:B------:R-:W-:Y:S02]  /*1140*/  UISETP.NE.AND UP0, UPT, UR4, URZ, UPT ;  /* 0x000000ff0400728c */ /* 0x000fe4000bf05270 */
[----:B------:R-:W-:-:S04]  /*1150*/  USEL UR4, URZ, 0x2, UP1 ;  /* 0x00000002ff047887 */ /* 0x000fc80008800000 */
[----:B------:R-:W-:-:S04]  /*1160*/  USEL UR4, UR4, 0x2, UP0 ;  /* 0x0000000204047887 */ /* 0x000fc80008000000 */
[----:B------:R-:W-:-:S06]  /*1170*/  UIADD3 UR4, UPT, UPT, UR5, UR4, URZ ;  /* 0x0000000405047290 */ /* 0x000fcc000fffe0ff */
[----:B------:R-:W-:Y:S02]  /*1180*/  IMAD.U32 R2, RZ, RZ, UR4 ;  /* 0x00000004ff027e24 */ /* 0x000fe4000f8e00ff */
.L_x_17:
[----:B------:R-:W-:Y:S05]  /*1190*/  BRA.U !UP2, `(.L_x_18) ;  /* 0x000000010ad47547 */ /* 0x000fea000b800000 */
[----:B------:R-:W1:Y:S01]  /*11a0*/  LDCU.128 UR12, c[0x0][0xb10] ;  /* 0x00016200ff0c77ac */ /* 0x000e620008000c00 */
[----:B------:R-:W2:Y:S01]  /*11b0*/  LDCU UR6, c[0x0][0x370] ;  /* 0x00006e00ff0677ac */ /* 0x000ea20008000800 */
[----:B------:R-:W3:Y:S01]  /*11c0*/  LDCU UR5, c[0x0][0x374] ;  /* 0x00006e80ff0577ac */ /* 0x000ee20008000800 */
[----:B------:R-:W4:Y:S01]  /*11d0*/  LDCU UR26, c[0x0][0xb0c] ;  /* 0x00016180ff1a77ac */ /* 0x000f220008000800 */
[----:B------:R-:W4:Y:S01]  /*11e0*/  LDCU UR4, c[0x0][0xb20] ;  /* 0x00016400ff0477ac */ /* 0x000f220008000800 */
[----:B------:R-:W4:Y:S01]  /*11f0*/  LDCU.64 UR8, c[0x0][0xb28] ;  /* 0x00016500ff0877ac */ /* 0x000f220008000a00 */
[----:B-1----:R-:W-:Y:S02]  /*1200*/  UISETP.NE.AND UP0, UPT, UR14, 0x1, UPT ;  /* 0x000000010e00788c */ /* 0x002fe4000bf05270 */
[----:B---3--:R-:W-:Y:S02]  /*1210*/  UIMAD.WIDE.U32 UR10, UR5, UR15, URZ ;  /* 0x0000000f050a72a5 */ /* 0x008fe4000f8e00ff */
[----:B--2---:R-:W-:-:S02]  /*1220*/  UIMAD.WIDE.U32 UR22, UR6, UR12, URZ ;  /* 0x0000000c061672a5 */ /* 0x004fc4000f8e00ff */
[----:B----4-:R-:W-:Y:S02]  /*1230*/  UISETP.NE.AND UP1, UPT, UR26, 0x1, UPT ;  /* 0x000000011a00788c */ /* 0x010fe4000bf25270 */
[----:B------:R-:W-:Y:S01]  /*1240*/  UISETP.NE.AND UP2, UPT, UR21, 0x1, UPT ;  /* 0x000000011500788c */ /* 0x000fe2000bf45270 */
[----:B------:R-:W-:Y:S02]  /*1250*/  UMOV UR10, UR11 ;  /* 0x0000000b000a7c82 */ /* 0x000fe40008000000 */
[----:B------:R-:W-:Y:S01]  /*1260*/  UMOV UR22, UR23 ;  /* 0x0000001700167c82 */ /* 0x000fe20008000000 */
[----:B------:R-:W-:Y:S02]  /*1270*/  @UP0 USHF.R.U32.HI UR5, URZ, UR4, UR10 ;  /* 0x00000004ff050299 */ /* 0x000fe4000801160a */
[----:B------:R-:W-:Y:S02]  /*1280*/  UIMAD.WIDE.U32 UR24, UR20, UR15, URZ ;  /* 0x0000000f141872a5 */ /* 0x000fe4000f8e00ff */
[----:B------:R-:W-:-:S02]  /*1290*/  UIMAD.WIDE.U32 UR10, UR5, UR8, URZ ;  /* 0x00000008050a72a5 */ /* 0x000fc4000f8e00ff */
[----:B------:R-:W-:Y:S02]  /*12a0*/  @UP1 USHF.R.U32.HI UR6, URZ, UR13, UR22 ;  /* 0x0000000dff061299 */ /* 0x000fe40008011616 */
[----:B------:R-:W-:Y:S02]  /*12b0*/  UIMAD.WIDE.U32 UR18, UR16, UR12, URZ ;  /* 0x0000000c101272a5 */ /* 0x000fe4000f8e00ff */
[----:B------:R-:W-:Y:S01]  /*12c0*/  UIMAD.WIDE.U32 UR22, UR6, UR8, URZ ;  /* 0x00000008061672a5 */ /* 0x000fe2000f8e00ff */
[----:B------:R-:W-:Y:S01]  /*12d0*/  UMOV UR24, UR25 ;  /* 0x0000001900187c82 */ /* 0x000fe20008000000 */
[----:B------:R-:W-:Y:S01]  /*12e0*/  UMOV UR10, UR11 ;  /* 0x0000000b000a7c82 */ /* 0x000fe20008000000 */
[----:B------:R-:W-:Y:S02]  /*12f0*/  USHF.R.U32.HI UR24, URZ, UR4, UR24 ;  /* 0x00000004ff187299 */ /* 0x000fe40008011618 */
[----:B------:R-:W-:Y:S02]  /*1300*/  @UP2 USHF.R.U32.HI UR5, URZ, UR9, UR10 ;  /* 0x00000009ff052299 */ /* 0x000fe4000801160a */
[----:B------:R-:W-:Y:S01]  /*1310*/  UMOV UR7, UR23 ;  /* 0x0000001700077c82 */ /* 0x000fe20008000000 */
[----:B------:R-:W-:Y:S01]  /*1320*/  UMOV UR18, UR19 ;  /* 0x0000001300127c82 */ /* 0x000fe20008000000 */
[----:B------:R-:W-:-:S02]  /*1330*/  @UP2 USHF.R.U32.HI UR6, URZ, UR9, UR7 ;  /* 0x00000009ff062299 */ /* 0x000fc40008011607 */
[----:B------:R-:W-:Y:S02]  /*1340*/  USHF.R.U32.HI UR18, URZ, UR13, UR18 ;  /* 0x0000000dff127299 */ /* 0x000fe40008011612 */
[----:B------:R-:W-:Y:S02]  /*1350*/  USEL UR4, UR20, UR24, !UP0 ;  /* 0x0000001814047287 */ /* 0x000fe4000c000000 */
[----:B------:R-:W-:Y:S02]  /*1360*/  UIMAD UR7, UR5, UR21, URZ ;  /* 0x00000015050772a4 */ /* 0x000fe4000f8e02ff */
[----:B------:R-:W-:Y:S02]  /*1370*/  USEL UR5, UR16, UR18, !UP1 ;  /* 0x0000001210057287 */ /* 0x000fe4000c800000 */
[----:B------:R-:W-:Y:S02]  /*1380*/  UIMAD UR12, UR6, UR21, URZ ;  /* 0x00000015060c72a4 */ /* 0x000fe4000f8e02ff */
[----:B------:R-:W-:-:S02]  /*1390*/  UISETP.GE.AND UP0, UPT, UR4, UR7, UPT ;  /* 0x000000070400728c */ /* 0x000fc4000bf06270 */
[----:B------:R-:W-:Y:S02]  /*13a0*/  UIMAD.WIDE.U32 UR10, UR4, UR8, URZ ;  /* 0x00000008040a72a5 */ /* 0x000fe4000f8e00ff */
[----:B------:R-:W-:Y:S02]  /*13b0*/  UISETP.GE.OR UP0, UPT, UR5, UR12, UP0 ;  /* 0x0000000c0500728c */ /* 0x000fe40008706670 */
[----:B------:R-:W-:Y:S02]  /*13c0*/  UIMAD.WIDE.U32 UR12, UR5, UR8, URZ ;  /* 0x00000008050c72a5 */ /* 0x000fe4000f8e00ff */
[----:B------:R-:W-:Y:S01]  /*13d0*/  UIADD3 UR10, UPT, UPT, -UR4, URZ, URZ ;  /* 0x000000ff040a7290 */ /* 0x000fe2000fffe1ff */
[----:B------:R-:W-:Y:S01]  /*13e0*/  UMOV UR8, UR11 ;  /* 0x0000000b00087c82 */ /* 0x000fe20008000000 */
[----:B------:R-:W-:Y:S02]  /*13f0*/  UIADD3 UR11, UPT, UPT, -UR5, URZ, URZ ;  /* 0x000000ff050b7290 */ /* 0x000fe4000fffe1ff */
[----:B------:R-:W-:-:S03]  /*1400*/  USHF.R.U32.HI UR8, URZ, UR9, UR8 ;  /* 0x00000009ff087299 */ /* 0x000fc60008011608 */
[----:B------:R-:W-:Y:S01]  /*1410*/  @!UP0 UMOV UR7, UR13 ;  /* 0x0000000d00078c82 */ /* 0x000fe20008000000 */
[----:B------:R-:W-:Y:S02]  /*1420*/  UIMAD UR20, UR14, UR10, UR20 ;  /* 0x0000000a0e1472a4 */ /* 0x000fe4000f8e0214 */
[----:B------:R-:W-:Y:S02]  /*1430*/  USEL UR8, UR4, UR8, !UP2 ;  /* 0x0000000804087287 */ /* 0x000fe4000d000000 */
[----:B------:R-:W-:Y:S02]  /*1440*/  @!UP0 USHF.R.U32.HI UR7, URZ, UR9, UR7 ;  /* 0x00000009ff078299 */ /* 0x000fe40008011607 */
[----:B------:R-:W-:Y:S02]  /*1450*/  UIADD3 UR9, UPT, UPT, -UR8, URZ, URZ ;  /* 0x000000ff08097290 */ /* 0x000fe4000fffe1ff */
[----:B------:R-:W-:Y:S02]  /*1460*/  @!UP0 USEL UR7, UR5, UR7, !UP2 ;  /* 0x0000000705078287 */ /* 0x000fe4000d000000 */
[----:B------:R-:W-:-:S02]  /*1470*/  UIMAD UR9, UR21, UR9, UR4 ;  /* 0x00000009150972a4 */ /* 0x000fc4000f8e0204 */
[----:B------:R-:W-:Y:S02]  /*1480*/  @!UP0 UIADD3 UR8, UPT, UPT, UR8, -UR7, URZ ;  /* 0x8000000708088290 */ /* 0x000fe4000fffe0ff */
[----:B------:R-:W-:Y:S02]  /*1490*/  @!UP0 UIMAD UR6, UR9, UR6, UR7 ;  /* 0x00000006090682a4 */ /* 0x000fe4000f8e0207 */
[----:B------:R-:W-:Y:S02]  /*14a0*/  @!UP0 UIMAD UR4, UR8, UR21, UR5 ;  /* 0x00000015080482a4 */ /* 0x000fe4000f8e0205 */
[----:B------:R-:W-:Y:S02]  /*14b0*/  UIMAD UR16, UR26, UR11, UR16 ;  /* 0x0000000b1a1072a4 */ /* 0x000fe4000f8e0210 */
[----:B------:R-:W-:Y:S01]  /*14c0*/  UIMAD UR20, UR4, UR14, UR20 ;  /* 0x0000000e041472a4 */ /* 0x000fe2000f8e0214 */
[----:B------:R-:W-:Y:S02]  /*14d0*/  @!UP0 UMOV UR5, UR6 ;  /* 0x0000000600058c82 */ /* 0x000fe40008000000 */
[----:B------:R-:W-:-:S12]  /*14e0*/  UIMAD UR16, UR5, UR26, UR16 ;  /* 0x0000001a051072a4 */ /* 0x000fd8000f8e0210 */
.L_x_18:
[----:B------:R-:W-:Y:S02]  /*14f0*/  UISETP.NE.AND UP1, UPT, UR27, 0x1, UPT ;  /* 0x000000011b00788c */ /* 0x000fe4000bf25270 */
[----:B------:R-:W-:Y:S02]  /*1500*/  UISETP.NE.AND UP0, UPT, UR17, 0x2, UPT ;  /* 0x000000021100788c */ /* 0x000fe4000bf05270 */
[----:B------:R-:W-:-:S05]  /*1510*/  ULOP3.LUT UR28, UR28, 0x400, URZ, 0xc0, !UPT ;  /* 0x000004001c1c7892 */ /* 0x000fca000f8ec0ff */
[----:B------:R-:W-:Y:S07]  /*1520*/  BRA.U UP1, `(.L_x_19) ;  /* 0x0000000101447547 */ /* 0x000fee000b800000 */
[----:B------:R-:W1:Y:S01]  /*1530*/  LDCU.128 UR8, c[0x0][0xb10] ;  /* 0x00016200ff0877ac */ /* 0x000e620008000c00 */
[----:B------:R-:W2:Y:S01]  /*1540*/  LDCU UR12, c[0x0][0xb0c] ;  /* 0x00016180ff0c77ac */ /* 0x000ea20008000800 */
[----:B------:R-:W3:Y:S01]  /*1550*/  LDCU UR13, c[0x0][0xb20] ;  /* 0x00016400ff0d77ac */ /* 0x000ee20008000800 */
[----:B-1----:R-:W-:Y:S02]  /*1560*/  UIMAD.WIDE.U32 UR6, UR16, UR8, URZ ;  /* 0x00000008100672a5 */ /* 0x002fe4000f8e00ff */
[----:B------:R-:W-:Y:S02]  /*1570*/  UIMAD.WIDE.U32 UR4, UR20, UR11, URZ ;  /* 0x0000000b140472a5 */ /* 0x000fe4000f8e00ff */
[----:B--2---:R-:W-:Y:S02]  /*1580*/  UISETP.NE.AND UP2, UPT, UR12, 0x1, UPT ;  /* 0x000000010c00788c */ /* 0x004fe4000bf45270 */
[----:B------:R-:W-:Y:S01]  /*1590*/  UISETP.NE.AND UP1, UPT, UR10, 0x1, UPT ;  /* 0x000000010a00788c */ /* 0x000fe2000bf25270 */
[----:B------:R-:W-:-:S02]  /*15a0*/  UMOV UR6, UR7 ;  /* 0x0000000700067c82 */ /* 0x000fc40008000000 */
[----:B------:R-:W-:Y:S01]  /*15b0*/  UMOV UR4, UR5 ;  /* 0x0000000500047c82 */ /* 0x000fe20008000000 */
[----:B------:R-:W-:Y:S02]  /*15c0*/  USHF.R.U32.HI UR6, URZ, UR9, UR6 ;  /* 0x00000009ff067299 */ /* 0x000fe40008011606 */
[----:B---3--:R-:W-:Y:S02]  /*15d0*/  USHF.R.U32.HI UR4, URZ, UR13, UR4 ;  /* 0x0000000dff047299 */ /* 0x008fe40008011604 */
[----:B------:R-:W-:Y:S02]  /*15e0*/  USEL UR5, UR16, UR6, !UP2 ;  /* 0x0000000610057287 */ /* 0x000fe4000d000000 */
[----:B------:R-:W-:-:S04]  /*15f0*/  USEL UR4, UR20, UR4, !UP1 ;  /* 0x0000000414047287 */ /* 0x000fc8000c800000 */
[----:B------:R-:W-:Y:S02]  /*1600*/  UIADD3 UR6, UPT, UPT, UR5, -UR4, URZ ;  /* 0x8000000405067290 */ /* 0x000fe4000fffe0ff */
[----:B------:R-:W-:Y:S02]  /*1610*/  UIADD3 UR4, UPT, UPT, -UR5, UR4, URZ ;  /* 0x0000000405047290 */ /* 0x000fe4000fffe1ff */
[----:B------:R-:W-:Y:S02]  /*1620*/  UIMAD UR20, UR6, UR10, UR20 ;  /* 0x0000000a061472a4 */ /* 0x000fe4000f8e0214 */
[----:B------:R-:W-:-:S12]  /*1630*/  UIMAD UR16, UR4, UR12, UR16 ;  /* 0x0000000c041072a4 */ /* 0x000fd8000f8e0210 */
.L_x_19:
[----:B------:R-:W-:Y:S05]  /*1640*/  BRA.U !UP5, `(.L_x_20) ;  /* 0x000000010d0c7547 */ /* 0x000fea000b800000 */
[----:B------:R-:W-:Y:S01]  /*1650*/  UCGABAR_WAIT ;  /* 0x0000000000007dc7 */ /* 0x000fe20008000000 */
[----:B------:R-:W-:Y:S01]  /*1660*/  CCTL.IVALL ;  /* 0x00000000ff00798f */ /* 0x000fe20002000000 */
[----:B------:R-:W-:Y:S05]  /*1670*/  BRA `(.L_x_21) ;  /* 0x0000000000047947 */ /* 0x000fea0003800000 */
.L_x_20:
[----:B------:R-:W-:Y:S06]  /*1680*/  BAR.SYNC.DEFER_BLOCKING 0x0 ;  /* 0x0000000000007b1d */ /* 0x000fec0000010000 */
.L_x_21:
[----:B------:R-:W-:Y:S05]  /*1690*/  BRA.U UP0, `(.L_x_22) ;  /* 0x0000001100e87547 */ /* 0x000fea000b800000 */
[----:B------:R-:W1:Y:S01]  /*16a0*/  LDCU UR6, c[0x0][0x38c] ;  /* 0x00007180ff0677ac */ /* 0x000e620008000800 */
[----:B------:R-:W2:Y:S01]  /*16b0*/  S2UR UR8, SR_CgaCtaId ;  /* 0x00000000000879c3 */ /* 0x000ea20000008800 */
[----:B------:R-:W-:Y:S01]  /*16c0*/  PLOP3.LUT P1, PT, PT, PT, UP3, 0x80, 0x8 ;  /* 0x000000000008781c */ /* 0x000fe20003f2f038 */
[----:B------:R-:W-:Y:S01]  /*16d0*/  IMAD.MOV.U32 R12, RZ, RZ, 0x1 ;  /* 0x00000001ff0c7424 */ /* 0x000fe200078e00ff */
[----:B------:R-:W-:Y:S01]  /*16e0*/  UMOV UR7, 0x400 ;  /* 0x0000040000077882 */ /* 0x000fe20000000000 */
[----:B------:R-:W-:Y:S01]  /*16f0*/  UISETP.NE.AND UP1, UPT, UR17, URZ, UPT ;  /* 0x000000ff1100728c */ /* 0x000fe2000bf25270 */
[----:B------:R-:W-:Y:S02]  /*1700*/  ISETP.EQ.OR P2, PT, R0, RZ, P3 ;  /* 0x000000ff0000720c */ /* 0x000fe40001f42670 */
[----:B------:R-:W-:Y:S02]  /*1710*/  CS2R R10, SRZ ;  /* 0x00000000000a7805 */ /* 0x000fe4000001ff00 */
[----:B------:R-:W-:Y:S01]  /*1720*/  PLOP3.LUT P1, PT, P1, PT, PT, 0x8, 0x80 ;  /* 0x000000000080781c */ /* 0x000fe20000f2e170 */
[----:B------:R-:W-:Y:S01]  /*1730*/  IMAD.MOV.U32 R9, RZ, RZ, RZ ;  /* 0x000000ffff097224 */ /* 0x000fe200078e00ff */
[----:B------:R-:W3:Y:S01]  /*1740*/  LDCU UR40, c[0x0][0x370] ;  /* 0x00006e00ff2877ac */ /* 0x000ee20008000800 */
[----:B------:R-:W-:Y:S01]  /*1750*/  IMAD.MOV.U32 R8, RZ, RZ, 0x1 ;  /* 0x00000001ff087424 */ /* 0x000fe200078e00ff */
[----:B------:R-:W4:Y:S01]  /*1760*/  LDCU.64 UR26, c[0x0][0x348] ;  /* 0x00006900ff1a77ac */ /* 0x000f220008000a00 */
[----:B-1----:R-:W-:-:S02]  /*1770*/  UIADD3 UR5, UPT, UPT, UR6, 0x1f, URZ ;  /* 0x0000001f06057890 */ /* 0x002fc4000fffe0ff */
[----:B------:R-:W-:Y:S02]  /*1780*/  USHF.R.U32.HI UR45, URZ, 0x5, UR28 ;  /* 0x00000005ff2d7899 */ /* 0x000fe4000801161c */
[----:B------:R-:W-:Y:S02]  /*1790*/  USHF.R.S32.HI UR4, URZ, 0x1f, UR5 ;  /* 0x0000001fff047899 */ /* 0x000fe40008011405 */
[----:B------:R-:W-:Y:S02]  /*17a0*/  UIADD3 UR46, UPT, UPT, UR6, 0x3e, URZ ;  /* 0x0000003e062e7890 */ /* 0x000fe4000fffe0ff */
[----:B------:R-:W-:Y:S02]  /*17b0*/  ULEA.HI UR4, UR4, UR5, URZ, 0x5 ;  /* 0x0000000504047291 */ /* 0x000fe4000f8f28ff */
[----:B------:R-:W-:Y:S02]  /*17c0*/  UIADD3 UR5, UPT, UPT, UR6, -0x1, URZ ;  /* 0xffffffff06057890 */ /* 0x000fe4000fffe0ff */
[----:B------:R-:W-:-:S02]  /*17d0*/  USHF.R.S32.HI UR43, URZ, 0x5, UR4 ;  /* 0x00000005ff2b7899 */ /* 0x000fc40008011404 */
[----:B------:R-:W-:Y:S02]  /*17e0*/  UISETP.GE.U32.AND UP2, UPT, UR5, -0x3f, UPT ;  /* 0xffffffc10500788c */ /* 0x000fe4000bf46070 */
[----:B------:R-:W-:Y:S02]  /*17f0*/  UISETP.LT.U32.AND UP0, UPT, UR43, 0x5, UPT ;  /* 0x000000052b00788c */ /* 0x000fe4000bf01070 */
[----:B--2---:R-:W-:Y:S02]  /*1800*/  ULEA UR7, UR8, UR7, 0x18 ;  /* 0x0000000708077291 */ /* 0x004fe4000f8ec0ff */
[----:B------:R-:W-:Y:S02]  /*1810*/  USEL UR41, UR43, 0x5, UP0 ;  /* 0x000000052b297887 */ /* 0x000fe40008000000 */
[----:B------:R-:W-:Y:S02]  /*1820*/  ULEA UR29, UR28, UR7, 0x1 ;  /* 0x000000071c1d7291 */ /* 0x000fe4000f8e08ff */
[----:B------:R-:W-:-:S02]  /*1830*/  UIADD3 UR21, UPT, UPT, UR41, -0x1, URZ ;  /* 0xffffffff29157890 */ /* 0x000fc4000fffe0ff */
[----:B------:R-:W-:Y:S01]  /*1840*/  @UP2 UIADD3 UR21, UPT, UPT, UR41, URZ, URZ ;  /* 0x000000ff29152290 */ /* 0x000fe2000fffe0ff */
[----:B------:R-:W1:Y:S01]  /*1850*/  LDCU UR39, c[0x0][0x374] ;  /* 0x00006e80ff2777ac */ /* 0x000e620008000800 */
[----:B------:R-:W-:Y:S02]  /*1860*/  USEL UR24, UR48, 0x2, UP1 ;  /* 0x0000000230187887 */ /* 0x000fe40008800000 */
[----:B------:R-:W-:Y:S02]  /*1870*/  UIADD3 UR29, UPT, UPT, UR29, 0x8800, URZ ;  /* 0x000088001d1d7890 */ /* 0x000fe4000fffe0ff */
[----:B------:R-:W-:Y:S02]  /*1880*/  UIADD3 UR44, UPT, UPT, UR43, -UR41, URZ ;  /* 0x800000292b2c7290 */ /* 0x000fe4000fffe0ff */
[----:B------:R-:W-:Y:S01]  /*1890*/  UIADD3 UR21, UPT, UPT, UR21, 0x1, URZ ;  /* 0x0000000115157890 */ /* 0x000fe2000fffe0ff */
[----:B---34-:R-:W-:-:S11]  /*18a0*/  UMOV UR5, URZ ;  /* 0x000000ff00057c82 */ /* 0x018fd60008000000 */
.L_x_42:
[----:B------:R-:W2:Y:S02]  /*18b0*/  S2UR UR4, SR_CgaCtaId ;  /* 0x00000000000479c3 */ /* 0x000ea40000008800 */
[----:B--2---:R-:W-:-:S09]  /*18c0*/  UISETP.NE.AND UP0, UPT, UR4, URZ, UPT ;  /* 0x000000ff0400728c */ /* 0x004fd2000bf05270 */
[----:B-1----:R-:W-:Y:S05]  /*18d0*/  BRA.U UP0, `(.L_x_23) ;  /* 0x0000000100287547 */ /* 0x002fea000b800000 */
[----:B------:R-:W-:Y:S02]  /*18e0*/  LEA R0, R9, UR7, 0x3 ;  /* 0x0000000709007c11 */ /* 0x000fe4000f8e18ff */
[----:B------:R-:W-:-:S04]  /*18f0*/  SHF.L.U32 R3, R8, 0x1f, RZ ;  /* 0x0000001f08037819 */ /* 0x000fc800000006ff */
[----:B------:R-:W2:Y:S02]  /*1900*/  SYNCS.PHASECHK.TRANS64.TRYWAIT P0, [R0+URZ+0x110], R3 ;  /* 0x00011003000075a7 */ /* 0x000ea400080011ff */
[----:B--2---:R-:W-:Y:S05]  /*1910*/  @!P0 BRA `(.L_x_24) ;  /* 0x0000007c00308947 */ /* 0x004fea0003800000 */
.L_x_139:
[----:B------:R3:W-:Y:S01]  /*1920*/  SYNCS.ARRIVE.TRANS64.A1T0 RZ, [R0+URZ+0x100], RZ ;  /* 0x000100ff00ff79a7 */ /* 0x0007e200081000ff */
[----:B------:R-:W-:-:S05]  /*1930*/  VIADD R9, R9, 0x1 ;  /* 0x0000000109097836 */ /* 0x000fca0000000000 */
[----:B------:R-:W-:-:S04]  /*1940*/  ISETP.NE.AND P0, PT, R9, 0x2, PT ;  /* 0x000000020900780c */ /* 0x000fc80003f05270 */
[----:B--2---:R-:W-:Y:S02]  /*1950*/  SEL R3, RZ, 0x1, P0 ;  /* 0x00000001ff037807 */ /* 0x004fe40000000000 */
[----:B------:R-:W-:Y:S02]  /*1960*/  SEL R9, R9, RZ, P0 ;  /* 0x000000ff09097207 */ /* 0x000fe40000000000 */
[----:B------:R-:W-:-:S07]  /*1970*/  LOP3.LUT R8, R8, R3, RZ, 0x3c, !PT ;  /* 0x0000000308087212 */ /* 0x000fce00078e3cff */
.L_x_23:
[----:B------:R-:W-:Y:S01]  /*1980*/  ULEA UR4, UR5, UR7, 0x3 ;  /* 0x0000000705047291 */ /* 0x000fe2000f8e18ff */
[----:B---3--:R-:W-:Y:S01]  /*1990*/  SHF.L.U32 R0, R12, 0x1f, RZ ;  /* 0x0000001f0c007819 */ /* 0x008fe200000006ff */
[----:B------:R-:W-:Y:S02]  /*19a0*/  UISETP.GE.U32.AND UP0, UPT, UR46, 0x3f, UPT ;  /* 0x0000003f2e00788c */ /* 0x000fe4000bf06070 */
[----:B------:R-:W-:Y:S02]  /*19b0*/  USHF.L.U32 UR11, UR20, 0x8, URZ ;  /* 0x00000008140b7899 */ /* 0x000fe400080006ff */
[----:B------:R-:W-:Y:S01]  /*19c0*/  ULEA UR35, UR16, UR45, 0x6 ;  /* 0x0000002d10237291 */ /* 0x000fe2000f8e30ff */
[----:B------:R-:W-:Y:S02]  /*19d0*/  UMOV UR13, URZ ;  /* 0x000000ff000d7c82 */ /* 0x000fe40008000000 */
[----:B------:R2:W3:Y:S02]  /*19e0*/  SYNCS.PHASECHK.TRANS64.TRYWAIT P0, [UR4+0x28], R0 ;  /* 0x00002800ff0075a7 */ /* 0x0004e40008001104 */
[----:B------:R-:W-:Y:S07]  /*19f0*/  BRA.U !UP0, `(.L_x_25) ;  /* 0x0000000108c07547 */ /* 0x000fee000b800000 */
[----:B------:R-:W-:Y:S01]  /*1a00*/  UMOV UR6, URZ ;  /* 0x000000ff00067c82 */ /* 0x000fe20008000000 */
[----:B------:R-:W-:-:S05]  /*1a10*/  UMOV UR4, UR5 ;  /* 0x0000000500047c82 */ /* 0x000fca0008000000 */
.L_x_31:
[----:B------:R-:W-:Y:S01]  /*1a20*/  ULEA UR33, UR4, UR7, 0x3 ;  /* 0x0000000704217291 */ /* 0x000fe2000f8e18ff */
[----:B---3--:R-:W-:Y:S01]  /*1a30*/  @!P3 MOV R2, 0x5000 ;  /* 0x000050000002b802 */ /* 0x008fe20000000f00 */
[----:B-1-3--:R-:W-:Y:S10]  /*1a40*/  @P0 BRA `(.L_x_26) ;  /* 0x00000000000c0947 */ /* 0x00aff40003800000 */
[----:B------:R-:W-:-:S04]  /*1a50*/  SHF.L.U32 R3, R12, 0x1f, RZ ;  /* 0x0000001f0c037819 */ /* 0x000fc800000006ff */
[----:B------:R-:W3:Y:S02]  /*1a60*/  SYNCS.PHASECHK.TRANS64.TRYWAIT P0, [UR33+0x28], R3 ;  /* 0x00002803ff0075a7 */ /* 0x000ee40008001121 */
[----:B---3--:R-:W-:Y:S05]  /*1a70*/  @!P0 BRA `(.L_x_27) ;  /* 0x0000007800ec8947 */ /* 0x008fea0003800000 */
.L_x_26:
[----:B------:R3:W-:Y:S01]  /*1a80*/  @!P3 SYNCS.ARRIVE.TRANS64 RZ, [UR33], R2 ;  /* 0x00000002ffffb9a7 */ /* 0x0007e20008000021 */
[----:B------:R-:W-:-:S04]  /*1a90*/  ULOP3.LUT UR5, UR24, 0x2, URZ, 0xfc, !UPT ;  /* 0x0000000218057892 */ /* 0x000fc8000f8efcff */
[----:B------:R-:W-:-:S09]  /*1aa0*/  UISETP.NE.AND UP0, UPT, UR5, 0x2, UPT ;  /* 0x000000020500788c */ /* 0x000fd2000bf05270 */
[----:B------:R-:W-:Y:S05]  /*1ab0*/  BRA.U UP0, `(.L_x_28) ;  /* 0x0000000100047547 */ /* 0x000fea000b800000 */
[----:B-1----:R-:W-:Y:S05]  /*1ac0*/  BPT.TRAP 0x1 ;  /* 0x000000040000795c */ /* 0x002fea0000300000 */
.L_x_28:
[----:B------:R-:W-:Y:S04]  /*1ad0*/  BSSY.RECONVERGENT B0, `(.L_x_29) ;  /* 0x0000003000007945 */ /* 0x000fe80003800200 */
[----:B------:R-:W-:Y:S05]  /*1ae0*/  @P2 BRA `(.L_x_30) ;  /* 0x0000000000042947 */ /* 0x000fea0003800000 */
[----:B-1----:R-:W-:Y:S05]  /*1af0*/  BPT.TRAP 0x1 ;  /* 0x000000040000795c */ /* 0x002fea0000300000 */
.L_x_30:
[----:B-1----:R-:W-:Y:S05]  /*1b00*/  BSYNC.RECONVERGENT B0 ;  /* 0x0000000000007941 */ /* 0x002fea0003800200 */
.L_x_29:
[----:B------:R-:W-:Y:S02]  /*1b10*/  UIADD3 UR5, UPT, UPT, UR4, 0x1, URZ ;  /* 0x0000000104057890 */ /* 0x000fe4000fffe0ff */
[----:B------:R-:W-:Y:S02]  /*1b20*/  UIADD3 UR16, UP1, UPT, UR26, 0x80, URZ ;  /* 0x000000801a107890 */ /* 0x000fe4000ff3e0ff */
[----:B------:R-:W-:Y:S02]  /*1b30*/  UISETP.NE.AND UP0, UPT, UR5, 0x5, UPT ;  /* 0x000000050500788c */ /* 0x000fe4000bf05270 */
[----:B------:R-:W-:Y:S02]  /*1b40*/  USHF.L.U32 UR34, UR6, 0x5, URZ ;  /* 0x0000000506227899 */ /* 0x000fe400080006ff */
[----:B------:R-:W-:Y:S02]  /*1b50*/  USEL UR9, URZ, 0x1, UP0 ;  /* 0x00000001ff097887 */ /* 0x000fe40008000000 */
[----:B------:R-:W-:-:S02]  /*1b60*/  USEL UR5, UR5, URZ, UP0 ;  /* 0x000000ff05057287 */ /* 0x000fc40008000000 */
[----:B------:R-:W-:Y:S02]  /*1b70*/  UIADD3 UR14, UP0, UPT, UR26, 0x180, URZ ;  /* 0x000001801a0e7890 */ /* 0x000fe4000ff1e0ff */
[----:B------:R-:W-:Y:S01]  /*1b80*/  ULEA UR8, UR5, UR7, 0x3 ;  /* 0x0000000705087291 */ /* 0x000fe2000f8e18ff */
[----:B------:R-:W-:Y:S01]  /*1b90*/  LOP3.LUT R12, R12, UR9, RZ, 0x3c, !PT ;  /* 0x000000090c0c7c12 */ /* 0x000fe2000f8e3cff */
[----:B------:R-:W-:Y:S02]  /*1ba0*/  ULEA UR9, UR4, UR28, 0xb ;  /* 0x0000001c04097291 */ /* 0x000fe4000f8e58ff */
[----:B------:R-:W-:Y:S01]  /*1bb0*/  UIADD3.X UR17, UPT, UPT, URZ, UR27, URZ, UP1, !UPT ;  /* 0x0000001bff117290 */ /* 0x000fe20008ffe4ff */
[----:B--2---:R-:W-:Y:S01]  /*1bc0*/  SHF.L.U32 R0, R12, 0x1f, RZ ;  /* 0x0000001f0c007819 */ /* 0x004fe200000006ff */
[----:B------:R-:W-:Y:S02]  /*1bd0*/  ULEA UR9, UR9, UR7, 0x1 ;  /* 0x0000000709097291 */ /* 0x000fe4000f8e08ff */
[----:B------:R-:W-:Y:S01]  /*1be0*/  UIADD3.X UR15, UPT, UPT, URZ, UR27, URZ, UP0, !UPT ;  /* 0x0000001bff0f7290 */ /* 0x000fe200087fe4ff */
[----:B------:R4:W1:Y:S01]  /*1bf0*/  SYNCS.PHASECHK.TRANS64.TRYWAIT P0, [UR8+0x28], R0 ;  /* 0x00002800ff0075a7 */ /* 0x0008620008001108 */
[----:B------:R-:W-:-:S02]  /*1c00*/  ULEA UR8, UR4, UR7, 0xe ;  /* 0x0000000704087291 */ /* 0x000fc4000f8e70ff */
[----:B------:R-:W-:Y:S02]  /*1c10*/  UIADD3 UR32, UPT, UPT, UR9, 0x8800, URZ ;  /* 0x0000880009207890 */ /* 0x000fe4000fffe0ff */
[----:B------:R-:W-:Y:S01]  /*1c20*/  UIADD3 UR8, UPT, UPT, UR8, 0xd800, URZ ;  /* 0x0000d80008087890 */ /* 0x000fe2000fffe0ff */
[----:B------:R-:W-:Y:S01]  /*1c30*/  UMOV UR13, 0x30000 ;  /* 0x00030000000d7882 */ /* 0x000fe20000000000 */
[----:B------:R-:W-:Y:S01]  /*1c40*/  UMOV UR18, 0x0 ;  /* 0x0000000000127882 */ /* 0x000fe20000000000 */
[----:B------:R-:W-:Y:S01]  /*1c50*/  UMOV UR19, 0x10000000 ;  /* 0x1000000000137882 */ /* 0x000fe20000000000 */
[----:B------:R-:W-:Y:S01]  /*1c60*/  UMOV UR12, UR36 ;  /* 0x00000024000c7c82 */ /* 0x000fe20008000000 */
[----:B------:R-:W-:Y:S01]  /*1c70*/  UMOV UR9, UR33 ;  /* 0x0000002100097c82 */ /* 0x000fe20008000000 */
[----:B------:R-:W-:Y:S01]  /*1c80*/  UMOV UR10, UR34 ;  /* 0x00000022000a7c82 */ /* 0x000fe20008000000 */
[----:B------:R2:W-:Y:S01]  /*1c90*/  UTMALDG.3D.MULTICAST [UR32], [UR16], UR13, desc[UR18] ;  /* 0x00001220100073b4 */ /* 0x0005e2000801180d */
[----:B------:R-:W-:Y:S01]  /*1ca0*/  UIADD3 UR6, UPT, UPT, UR6, 0x1, URZ ;  /* 0x0000000106067890 */ /* 0x000fe2000fffe0ff */
[----:B------:R-:W-:-:S03]  /*1cb0*/  UMOV UR4, UR5 ;  /* 0x0000000500047c82 */ /* 0x000fc60008000000 */
[----:B------:R-:W-:Y:S01]  /*1cc0*/  UISETP.NE.AND UP0, UPT, UR6, UR21, UPT ;  /* 0x000000150600728c */ /* 0x000fe2000bf05270 */
[----:B------:R4:W-:Y:S01]  /*1cd0*/  UTMALDG.3D [UR8], [UR14], desc[UR18] ;  /* 0x000012080e0075b4 */ /* 0x0009e20008011000 */
[----:B--2---:R-:W-:-:S07]  /*1ce0*/  UMOV UR13, UR21 ;  /* 0x00000015000d7c82 */ /* 0x004fce0008000000 */
[----:B----4-:R-:W-:Y:S05]  /*1cf0*/  BRA.U UP0, `(.L_x_31) ;  /* 0xfffffffd00487547 */ /* 0x010fea000b83ffff */
.L_x_25:
[----:B------:R-:W-:Y:S01]  /*1d00*/  ULEA UR4, UR5, UR7, 0x3 ;  /* 0x0000000705047291 */ /* 0x000fe2000f8e18ff */
[----:B--2---:R-:W-:Y:S01]  /*1d10*/  SHF.L.U32 R0, R12, 0x1f, RZ ;  /* 0x0000001f0c007819 */ /* 0x004fe200000006ff */
[----:B------:R-:W-:Y:S01]  /*1d20*/  @!P1 SYNCS.ARRIVE.TRANS64.A1T0 RZ, [UR7+0x98], RZ ;  /* 0x000098ffffff99a7 */ /* 0x000fe20008100007 */
[----:B------:R-:W-:-:S06]  /*1d30*/  UISETP.GT.AND UP0, UPT, UR43, UR41, UPT ;  /* 0x000000292b00728c */ /* 0x000fcc000bf04270 */
[----:B-1-3--:R1:W2:Y:S03]  /*1d40*/  SYNCS.PHASECHK.TRANS64.TRYWAIT P0, [UR4+0x28], R0 ;  /* 0x00002800ff0075a7 */ /* 0x00a2a60008001104 */
[----:B------:R-:W-:Y:S05]  /*1d50*/  BRA.U !UP0, `(.L_x_32) ;  /* 0x0000000108bc7547 */ /* 0x000fea000b800000 */
[----:B------:R-:W-:Y:S01]  /*1d60*/  UIADD3 UR25, UPT, UPT, UR44, UR13, URZ ;  /* 0x0000000d2c197290 */ /* 0x000fe2000fffe0ff */
[----:B------:R-:W-:-:S11]  /*1d70*/  UMOV UR4, UR5 ;  /* 0x0000000500047c82 */ /* 0x000fd60008000000 */
.L_x_38:
[----:B------:R-:W-:Y:S01]  /*1d80*/  ULEA UR17, UR4, UR7, 0x3 ;  /* 0x0000000704117291 */ /* 0x000fe2000f8e18ff */
[----:B--2---:R-:W-:Y:S01]  /*1d90*/  @!P3 MOV R2, 0x5000 ;  /* 0x000050000002b802 */ /* 0x004fe20000000f00 */
[----:B--2-4-:R-:W-:Y:S10]  /*1da0*/  @P0 BRA `(.L_x_33) ;  /* 0x00000000000c0947 */ /* 0x014ff40003800000 */
[----:B------:R-:W-:-:S04]  /*1db0*/  SHF.L.U32 R3, R12, 0x1f, RZ ;  /* 0x0000001f0c037819 */ /* 0x000fc800000006ff */
[----:B------:R-:W2:Y:S02]  /*1dc0*/  SYNCS.PHASECHK.TRANS64.TRYWAIT P0, [UR17+0x28], R3 ;  /* 0x00002803ff0075a7 */ /* 0x000ea40008001111 */
[----:B--2---:R-:W-:Y:S05]  /*1dd0*/  @!P0 BRA `(.L_x_34) ;  /* 0x00000078002c8947 */ /* 0x004fea0003800000 */
.L_x_33:
[----:B------:R2:W-:Y:S01]  /*1de0*/  @!P3 SYNCS.ARRIVE.TRANS64 RZ, [UR17], R2 ;  /* 0x00000002ffffb9a7 */ /* 0x0005e20008000011 */
[----:B------:R-:W-:-:S04]  /*1df0*/  ULOP3.LUT UR5, UR24, 0x2, URZ, 0xfc, !UPT ;  /* 0x0000000218057892 */ /* 0x000fc8000f8efcff */
[----:B------:R-:W-:-:S09]  /*1e00*/  UISETP.NE.AND UP0, UPT, UR5, 0x2, UPT ;  /* 0x000000020500788c */ /* 0x000fd2000bf05270 */
[----:B------:R-:W-:Y:S05]  /*1e10*/  BRA.U UP0, `(.L_x_35) ;  /* 0x0000000100047547 */ /* 0x000fea000b800000 */
[----:B------:R-:W-:Y:S05]  /*1e20*/  BPT.TRAP 0x1 ;  /* 0x000000040000795c */ /* 0x000fea0000300000 */
.L_x_35:
[----:B------:R-:W-:Y:S04]  /*1e30*/  BSSY.RECONVERGENT B0, `(.L_x_36) ;  /* 0x0000003000007945 */ /* 0x000fe80003800200 */
[----:B------:R-:W-:Y:S05]  /*1e40*/  @P2 BRA `(.L_x_37) ;  /* 0x0000000000042947 */ /* 0x000fea0003800000 */
[----:B------:R-:W-:Y:S05]  /*1e50*/  BPT.TRAP 0x1 ;  /* 0x000000040000795c */ /* 0x000fea0000300000 */
.L_x_37:
[----:B------:R-:W-:Y:S05]  /*1e60*/  BSYNC.RECONVERGENT B0 ;  /* 0x0000000000007941 */ /* 0x000fea0003800200 */
.L_x_36:
[----:B------:R-:W-:Y:S02]  /*1e70*/  UIADD3 UR5, UPT, UPT, UR4, 0x1, URZ ;  /* 0x0000000104057890 */ /* 0x000fe4000fffe0ff */
[----:B------:R-:W-:Y:S02]  /*1e80*/  UIADD3 UR14, UP1, UPT, UR26, 0x80, URZ ;  /* 0x000000801a0e7890 */ /* 0x000fe4000ff3e0ff */
[----:B------:R-:W-:Y:S02]  /*1e90*/  UISETP.NE.AND UP0, UPT, UR5, 0x5, UPT ;  /* 0x000000050500788c */ /* 0x000fe4000bf05270 */
[----:B------:R-:W-:Y:S02]  /*1ea0*/  USHF.L.U32 UR18, UR13, 0x5, URZ ;  /* 0x000000050d127899 */ /* 0x000fe400080006ff */
[----:B------:R-:W-:Y:S02]  /*1eb0*/  USEL UR8, URZ, 0x1, UP0 ;  /* 0x00000001ff087887 */ /* 0x000fe40008000000 */
[----:B------:R-:W-:-:S02]  /*1ec0*/  USEL UR5, UR5, URZ, UP0 ;  /* 0x000000ff05057287 */ /* 0x000fc40008000000 */
[----:B------:R-:W-:Y:S02]  /*1ed0*/  UIADD3 UR22, UP0, UPT, UR26, 0x180, URZ ;  /* 0x000001801a167890 */ /* 0x000fe4000ff1e0ff */
[----:B------:R-:W-:Y:S01]  /*1ee0*/  LOP3.LUT R12, R12, UR8, RZ, 0x3c, !PT ;  /* 0x000000080c0c7c12 */ /* 0x000fe2000f8e3cff */
[----:B------:R-:W-:Y:S02]  /*1ef0*/  ULEA UR6, UR5, UR7, 0x3 ;  /* 0x0000000705067291 */ /* 0x000fe4000f8e18ff */
[----:B------:R-:W-:Y:S01]  /*1f00*/  ULEA UR8, UR4, UR7, 0xe ;  /* 0x0000000704087291 */ /* 0x000fe2000f8e70ff */
[----:B-1----:R-:W-:Y:S01]  /*1f10*/  SHF.L.U32 R0, R12, 0x1f, RZ ;  /* 0x0000001f0c007819 */ /* 0x002fe200000006ff */
[----:B------:R-:W-:Y:S02]  /*1f20*/  ULEA UR16, UR4, UR29, 0xc ;  /* 0x0000001d04107291 */ /* 0x000fe4000f8e60ff */
[----:B------:R-:W-:Y:S02]  /*1f30*/  UIADD3.X UR15, UPT, UPT, URZ, UR27, URZ, UP1, !UPT ;  /* 0x0000001bff0f7290 */ /* 0x000fe40008ffe4ff */
[----:B------:R-:W-:Y:S01]  /*1f40*/  UIADD3 UR8, UPT, UPT, UR8, 0xd800, URZ ;  /* 0x0000d80008087890 */ /* 0x000fe2000fffe0ff */
[----:B------:R3:W4:Y:S01]  /*1f50*/  SYNCS.PHASECHK.TRANS64.TRYWAIT P0, [UR6+0x28], R0 ;  /* 0x00002800ff0075a7 */ /* 0x0007220008001106 */
[----:B------:R-:W-:Y:S01]  /*1f60*/  UIADD3.X UR23, UPT, UPT, URZ, UR27, URZ, UP0, !UPT ;  /* 0x0000001bff177290 */ /* 0x000fe200087fe4ff */
[----:B------:R-:W-:Y:S01]  /*1f70*/  UMOV UR6, 0x30000 ;  /* 0x0003000000067882 */ /* 0x000fe20000000000 */
[----:B------:R-:W-:Y:S01]  /*1f80*/  UMOV UR30, 0x0 ;  /* 0x00000000001e7882 */ /* 0x000fe20000000000 */
[----:B------:R-:W-:Y:S01]  /*1f90*/  UMOV UR31, 0x10000000 ;  /* 0x10000000001f7882 */ /* 0x000fe20000000000 */
[----:B------:R-:W-:Y:S01]  /*1fa0*/  UMOV UR19, UR35 ;  /* 0x0000002300137c82 */ /* 0x000fe20008000000 */
[----:B------:R-:W-:Y:S01]  /*1fb0*/  UMOV UR20, UR36 ;  /* 0x0000002400147c82 */ /* 0x000fe20008000000 */
[----:B------:R-:W-:Y:S01]  /*1fc0*/  UMOV UR12, UR36 ;  /* 0x00000024000c7c82 */ /* 0x000fe20008000000 */
[----:B------:R-:W-:Y:S01]  /*1fd0*/  UMOV UR9, UR17 ;  /* 0x0000001100097c82 */ /* 0x000fe20008000000 */
[----:B------:R-:W-:Y:S01]  /*1fe0*/  UMOV UR10, UR18 ;  /* 0x00000012000a7c82 */ /* 0x000fe20008000000 */
[----:B------:R3:W-:Y:S01]  /*1ff0*/  UTMALDG.3D.MULTICAST [UR16], [UR14], UR6, desc[UR30] ;  /* 0x00001e100e0073b4 */ /* 0x0007e20008011806 */
[----:B------:R-:W-:Y:S01]  /*2000*/  UIADD3 UR13, UPT, UPT, UR13, 0x1, URZ ;  /* 0x000000010d0d7890 */ /* 0x000fe2000fffe0ff */
[----:B------:R-:W-:-:S03]  /*2010*/  UMOV UR4, UR5 ;  /* 0x0000000500047c82 */ /* 0x000fc60008000000 */
[----:B------:R-:W-:Y:S01]  /*2020*/  UISETP.NE.AND UP0, UPT, UR13, UR25, UPT ;  /* 0x000000190d00728c */ /* 0x000fe2000bf05270 */
[----:B------:R3:W-:Y:S08]  /*2030*/  UTMALDG.3D [UR8], [UR22], desc[UR30] ;  /* 0x00001e08160075b4 */ /* 0x0007f00008011000 */
[----:B---3--:R-:W-:Y:S05]  /*2040*/  BRA.U UP0, `(.L_x_38) ;  /* 0xfffffffd004c7547 */ /* 0x008fea000b83ffff */
.L_x_32:
[C---:B------:R-:W-:Y:S01]  /*2050*/  LEA R3, R11.reuse, UR7, 0x3 ;  /* 0x000000070b037c11 */ /* 0x040fe2000f8e18ff */
[----:B------:R-:W-:Y:S01]  /*2060*/  NOP ;  /* 0x0000000000007918 */ /* 0x000fe20000000000 */
[----:B-1----:R-:W-:Y:S02]  /*2070*/  SHF.L.U32 R0, R10, 0x1f, RZ ;  /* 0x0000001f0a007819 */ /* 0x002fe400000006ff */
[----:B------:R-:W-:Y:S02]  /*2080*/  LEA R5, R11, UR7, 0x4 ;  /* 0x000000070b057c11 */ /* 0x000fe4000f8e20ff */
[----:B--2-4-:R-:W1:Y:S02]  /*2090*/  SYNCS.PHASECHK.TRANS64.TRYWAIT P0, [R3+URZ+0xa0], R0 ;  /* 0x0000a000030075a7 */ /* 0x014e6400080011ff */
[----:B-1----:R-:W-:Y:S05]  /*20a0*/  @!P0 BRA `(.L_x_39) ;  /* 0x0000007400908947 */ /* 0x002fea0003800000 */
.L_x_142:
[----:B------:R-:W2:Y:S01]  /*20b0*/  LDS.128 R4, [R5+0x130] ;  /* 0x0001300005047984 */ /* 0x000ea20000000c00 */
[----:B------:R-:W-:Y:S01]  /*20c0*/  UISETP.GE.AND UP0, UPT, UR42, 0x1, UPT ;  /* 0x000000012a00788c */ /* 0x000fe2000bf06270 */
[----:B------:R-:W-:Y:S01]  /*20d0*/  @!PT LDS RZ, [RZ] ;  /* 0x00000000fffff984 */ /* 0x000fe20000000800 */
[----:B------:R-:W-:Y:S01]  /*20e0*/  @!PT LDS RZ, [RZ] ;  /* 0x00000000fffff984 */ /* 0x000fe20000000800 */
[----:B------:R-:W-:Y:S01]  /*20f0*/  @!PT LDS RZ, [RZ] ;  /* 0x00000000fffff984 */ /* 0x000fe20000000800 */
[----:B------:R-:W-:Y:S01]  /*2100*/  @!PT LDS RZ, [RZ] ;  /* 0x00000000fffff984 */ /* 0x000fe20000000800 */
[----:B------:R3:W-:Y:S06]  /*2110*/  MEMBAR.ALL.CTA ;  /* 0x0000000000007992 */ /* 0x0007ec0000008000 */
[----:B---3--:R-:W3:Y:S01]  /*2120*/  FENCE.VIEW.ASYNC.S ;  /* 0x00000000000073c6 */ /* 0x008ee20000000000 */
[----:B--2---:R-:W-:-:S13]  /*2130*/  LOP3.LUT P0, RZ, R6, 0x1, RZ, 0xc0, !PT ;  /* 0x0000000106ff7812 */ /* 0x004fda000780c0ff */
[----:B---3--:R-:W-:Y:S01]  /*2140*/  VOTEU.ANY UP1, P0 ;  /* 0x0000000000ff7886 */ /* 0x008fe20000020100 */
[----:B------:R-:W-:-:S13]  /*2150*/  PLOP3.LUT P0, PT, PT, PT, UP1, 0x80, 0x8 ;  /* 0x000000000008781c */ /* 0x000fda0003f0f018 */
[----:B-1----:R-:W-:Y:S02]  /*2160*/  @P0 LOP3.LUT R0, R5, 0xffff, RZ, 0xc0, !PT ;  /* 0x0000ffff05000812 */ /* 0x002fe400078ec0ff */
[----:B------:R-:W-:Y:S02]  /*2170*/  @P0 MOV R2, R4 ;  /* 0x0000000400020202 */ /* 0x000fe40000000f00 */
[----:B------:R-:W-:Y:S01]  /*2180*/  @P0 R2UR UR6, R0 ;  /* 0x00000000000602ca */ /* 0x000fe200000e0000 */
[----:B------:R-:W-:Y:S01]  /*2190*/  VIADD R0, R3, 0xb0 ;  /* 0x000000b003007836 */ /* 0x000fe20000000000 */
[----:B------:R-:W-:Y:S02]  /*21a0*/  @P0 SHF.R.U32.HI R4, RZ, 0x10, R5 ;  /* 0x00000010ff040819 */ /* 0x000fe40000011605 */
[----:B------:R-:W-:Y:S02]  /*21b0*/  @P0 R2UR UR8, R2 ;  /* 0x00000000020802ca */ /* 0x000fe400000e0000 */
[----:B------:R-:W-:-:S02]  /*21c0*/  PRMT R0, RZ, 0x654, R0 ;  /* 0x00000654ff007816 */ /* 0x000fc40000000000 */
[----:B------:R-:W-:Y:S02]  /*21d0*/  @P0 R2UR UR4, R4 ;  /* 0x00000000040402ca */ /* 0x000fe400000e0000 */
[----:B------:R1:W-:Y:S03]  /*21e0*/  SYNCS.ARRIVE.TRANS64.RED.A1T0 RZ, [R0+URZ], RZ ;  /* 0x000000ff00ff79a7 */ /* 0x0003e600081004ff */
[----:B------:R-:W-:-:S04]  /*21f0*/  @UP1 UMOV UR37, UR6 ;  /* 0x0000000600251c82 */ /* 0x000fc80008000000 */
[----:B------:R-:W-:-:S04]  /*2200*/  @UP1 UMOV UR38, UR8 ;  /* 0x0000000800261c82 */ /* 0x000fc80008000000 */
[----:B------:R-:W-:Y:S01]  /*2210*/  @UP1 UMOV UR36, UR4 ;  /* 0x0000000400241c82 */ /* 0x000fe20008000000 */
[----:B------:R-:W-:Y:S05]  /*2220*/  BRA.U !UP0, `(.L_x_40) ;  /* 0x0000000108d47547 */ /* 0x000fea000b800000 */
[----:B------:R-:W2:Y:S01]  /*2230*/  LDCU.128 UR12, c[0x0][0xb10] ;  /* 0x00016200ff0c77ac */ /* 0x000ea20008000c00 */
[----:B------:R-:W3:Y:S01]  /*2240*/  LDCU UR25, c[0x0][0xb20] ;  /* 0x00016400ff1977ac */ /* 0x000ee20008000800 */
[----:B------:R-:W4:Y:S01]  /*2250*/  LDCU UR20, c[0x0][0xb0c] ;  /* 0x00016180ff1477ac */ /* 0x000f220008000800 */
[----:B------:R-:W1:Y:S01]  /*2260*/  LDCU.64 UR10, c[0x0][0xb28] ;  /* 0x00016500ff0a77ac */ /* 0x000e620008000a00 */
[----:B------:R-:W-:Y:S02]  /*2270*/  UISETP.NE.AND UP3, UPT, UR42, 0x1, UPT ;  /* 0x000000012a00788c */ /* 0x000fe4000bf65270 */
[----:B--2---:R-:W-:Y:S02]  /*2280*/  UIMAD.WIDE.U32 UR16, UR39, UR15, URZ ;  /* 0x0000000f271072a5 */ /* 0x004fe4000f8e00ff */
[----:B------:R-:W-:Y:S02]  /*2290*/  UIMAD.WIDE.U32 UR8, UR40, UR12, URZ ;  /* 0x0000000c280872a5 */ /* 0x000fe4000f8e00ff */
[----:B------:R-:W-:-:S02]  /*22a0*/  UISETP.NE.AND UP0, UPT, UR14, 0x1, UPT ;  /* 0x000000010e00788c */ /* 0x000fc4000bf05270 */
[----:B------:R-:W-:Y:S01]  /*22b0*/  UIMAD.WIDE.U32 UR22, UR37, UR15, URZ ;  /* 0x0000000f251672a5 */ /* 0x000fe2000f8e00ff */
[----:B------:R-:W-:Y:S02]  /*22c0*/  UMOV UR16, UR17 ;  /* 0x0000001100107c82 */ /* 0x000fe40008000000 */
[----:B------:R-:W-:Y:S01]  /*22d0*/  UMOV UR8, UR9 ;  /* 0x0000000900087c82 */ /* 0x000fe20008000000 */
[----:B---3--:R-:W-:Y:S02]  /*22e0*/  USHF.R.U32.HI UR16, URZ, UR25, UR16 ;  /* 0x00000019ff107299 */ /* 0x008fe40008011610 */
[----:B----4-:R-:W-:Y:S02]  /*22f0*/  UISETP.NE.AND UP2, UPT, UR20, 0x1, UPT ;  /* 0x000000011400788c */ /* 0x010fe4000bf45270 */
[----:B------:R-:W-:Y:S02]  /*2300*/  USHF.R.U32.HI UR8, URZ, UR13, UR8 ;  /* 0x0000000dff087299 */ /* 0x000fe40008011608 */
[----:B------:R-:W-:-:S02]  /*2310*/  USEL UR6, UR39, UR16, !UP0 ;  /* 0x0000001027067287 */ /* 0x000fc4000c000000 */
[----:B------:R-:W-:Y:S02]  /*2320*/  USEL UR8, UR40, UR8, !UP2 ;  /* 0x0000000828087287 */ /* 0x000fe4000d000000 */
[----:B-1----:R-:W-:Y:S01]  /*2330*/  UIMAD.WIDE.U32 UR16, UR6, UR10, URZ ;  /* 0x0000000a061072a5 */ /* 0x002fe2000f8e00ff */
[----:B------:R-:W-:Y:S01]  /*2340*/  UMOV UR4, UR23 ;  /* 0x0000001700047c82 */ /* 0x000fe20008000000 */
[----:B------:R-:W-:Y:S02]  /*2350*/  UIMAD.WIDE.U32 UR18, UR38, UR12, URZ ;  /* 0x0000000c261272a5 */ /* 0x000fe4000f8e00ff */
[----:B------:R-:W-:-:S03]  /*2360*/  UIMAD.WIDE.U32 UR22, UR8, UR10, URZ ;  /* 0x0000000a081672a5 */ /* 0x000fc6000f8e00ff */
[----:B------:R-:W-:Y:S01]  /*2370*/  UMOV UR16, UR17 ;  /* 0x0000001100107c82 */ /* 0x000fe20008000000 */
[----:B------:R-:W-:Y:S02]  /*2380*/  USHF.R.U32.HI UR4, URZ, UR25, UR4 ;  /* 0x00000019ff047299 */ /* 0x000fe40008011604 */
[----:B------:R-:W-:Y:S01]  /*2390*/  @UP3 USHF.R.U32.HI UR6, URZ, UR11, UR16 ;  /* 0x0000000bff063299 */ /* 0x000fe20008011610 */
[----:B------:R-:W-:Y:S01]  /*23a0*/  UMOV UR18, UR19 ;  /* 0x0000001300127c82 */ /* 0x000fe20008000000 */
[----:B------:R-:W-:Y:S01]  /*23b0*/  UMOV UR22, UR23 ;  /* 0x0000001700167c82 */ /* 0x000fe20008000000 */
[----:B------:R-:W-:Y:S02]  /*23c0*/  USHF.R.U32.HI UR13, URZ, UR13, UR18 ;  /* 0x0000000dff0d7299 */ /* 0x000fe40008011612 */
[----:B------:R-:W-:Y:S02]  /*23d0*/  USEL UR4, UR37, UR4, !UP0 ;  /* 0x0000000425047287 */ /* 0x000fe4000c000000 */
[----:B------:R-:W-:-:S02]  /*23e0*/  @UP3 USHF.R.U32.HI UR8, URZ, UR11, UR22 ;  /* 0x0000000bff083299 */ /* 0x000fc40008011616 */
[----:B------:R-:W-:Y:S02]  /*23f0*/  UIMAD UR9, UR42, UR6, URZ ;  /* 0x000000062a0972a4 */ /* 0x000fe4000f8e02ff */
[----:B------:R-:W-:Y:S02]  /*2400*/  USEL UR6, UR38, UR13, !UP2 ;  /* 0x0000000d26067287 */ /* 0x000fe4000d000000 */
[----:B------:R-:W-:Y:S02]  /*2410*/  UIMAD UR12, UR42, UR8, URZ ;  /* 0x000000082a0c72a4 */ /* 0x000fe4000f8e02ff */
[----:B------:R-:W-:Y:S02]  /*2420*/  UISETP.GE.AND UP0, UPT, UR4, UR9, UPT ;  /* 0x000000090400728c */ /* 0x000fe4000bf06270 */
[----:B------:R-:W-:Y:S02]  /*2430*/  UIMAD.WIDE.U32 UR16, UR4, UR10, URZ ;  /* 0x0000000a041072a5 */ /* 0x000fe4000f8e00ff */
[----:B------:R-:W-:-:S02]  /*2440*/  UISETP.GE.OR UP0, UPT, UR6, UR12, UP0 ;  /* 0x0000000c0600728c */ /* 0x000fc40008706670 */
        /* <DEDUP_REMOVED lines=19> */
.L_x_40:
[----:B------:R-:W2:Y:S02]  /*2580*/  LDCU UR4, c[0x0][0xb30] ;  /* 0x00016600ff0477ac */ /* 0x000ea40008000800 */
[----:B--2---:R-:W-:-:S09]  /*2590*/  UISETP.NE.AND UP0, UPT, UR4, 0x1, UPT ;  /* 0x000000010400788c */ /* 0x004fd2000bf05270 */
[----:B------:R-:W-:Y:S05]  /*25a0*/  BRA.U UP0, `(.L_x_41) ;  /* 0x0000000100447547 */ /* 0x000fea000b800000 */
[----:B------:R-:W2:Y:S01]  /*25b0*/  LDCU.128 UR12, c[0x0][0xb10] ;  /* 0x00016200ff0c77ac */ /* 0x000ea20008000c00 */
[----:B------:R-:W3:Y:S01]  /*25c0*/  LDCU UR16, c[0x0][0xb0c] ;  /* 0x00016180ff1077ac */ /* 0x000ee20008000800 */
[----:B------:R-:W4:Y:S01]  /*25d0*/  LDCU UR17, c[0x0][0xb20] ;  /* 0x00016400ff1177ac */ /* 0x000f220008000800 */
[----:B--2---:R-:W-:Y:S02]  /*25e0*/  UIMAD.WIDE.U32 UR10, UR38, UR12, URZ ;  /* 0x0000000c260a72a5 */ /* 0x004fe4000f8e00ff */
[----:B------:R-:W-:Y:S02]  /*25f0*/  UIMAD.WIDE.U32 UR8, UR37, UR15, URZ ;  /* 0x0000000f250872a5 */ /* 0x000fe4000f8e00ff */
[----:B---3--:R-:W-:Y:S02]  /*2600*/  UISETP.NE.AND UP2, UPT, UR16, 0x1, UPT ;  /* 0x000000011000788c */ /* 0x008fe4000bf45270 */
[----:B------:R-:W-:Y:S01]  /*2610*/  UISETP.NE.AND UP0, UPT, UR14, 0x1, UPT ;  /* 0x000000010e00788c */ /* 0x000fe2000bf05270 */
[----:B------:R-:W-:-:S02]  /*2620*/  UMOV UR6, UR11 ;  /* 0x0000000b00067c82 */ /* 0x000fc40008000000 */
[----:B------:R-:W-:Y:S01]  /*2630*/  UMOV UR4, UR9 ;  /* 0x0000000900047c82 */ /* 0x000fe20008000000 */
[----:B------:R-:W-:Y:S02]  /*2640*/  USHF.R.U32.HI UR6, URZ, UR13, UR6 ;  /* 0x0000000dff067299 */ /* 0x000fe40008011606 */
[----:B----4-:R-:W-:Y:S02]  /*2650*/  USHF.R.U32.HI UR4, URZ, UR17, UR4 ;  /* 0x00000011ff047299 */ /* 0x010fe40008011604 */
[----:B------:R-:W-:Y:S02]  /*2660*/  USEL UR6, UR38, UR6, !UP2 ;  /* 0x0000000626067287 */ /* 0x000fe4000d000000 */
[----:B------:R-:W-:-:S04]  /*2670*/  USEL UR4, UR37, UR4, !UP0 ;  /* 0x0000000425047287 */ /* 0x000fc8000c000000 */
[----:B------:R-:W-:Y:S02]  /*2680*/  UIADD3 UR8, UPT, UPT, UR6, -UR4, URZ ;  /* 0x8000000406087290 */ /* 0x000fe4000fffe0ff */
[----:B------:R-:W-:Y:S02]  /*2690*/  UIADD3 UR4, UPT, UPT, -UR6, UR4, URZ ;  /* 0x0000000406047290 */ /* 0x000fe4000fffe1ff */
[----:B------:R-:W-:Y:S02]  /*26a0*/  UIMAD UR37, UR8, UR14, UR37 ;  /* 0x0000000e082572a4 */ /* 0x000fe4000f8e0225 */
[----:B------:R-:W-:-:S12]  /*26b0*/  UIMAD UR38, UR4, UR16, UR38 ;  /* 0x00000010042672a4 */ /* 0x000fd8000f8e0226 */
.L_x_41:
[----:B------:R-:W-:Y:S01]  /*26c0*/  VIADD R11, R11, 0x1 ;  /* 0x000000010b0b7836 */ /* 0x000fe20000000000 */
[----:B------:R-:W-:Y:S02]  /*26d0*/  R2UR UR6, R84 ;  /* 0x00000000540672ca */ /* 0x000fe400000e0000 */
[----:B------:R-:W-:Y:S02]  /*26e0*/  R2UR UR4, R83 ;  /* 0x00000000530472ca */ /* 0x000fe400000e0000 */
[C---:B------:R-:W-:Y:S02]  /*26f0*/  ISETP.NE.AND P0, PT, R11.reuse, 0x2, PT ;  /* 0x000000020b00780c */ /* 0x040fe40003f05270 */
[----:B------:R-:W-:Y:S02]  /*2700*/  PLOP3.LUT P1, PT, PT, PT, PT, 0x80, 0x8 ;  /* 0x000000000008781c */ /* 0x000fe40003f2f070 */
[----:B------:R-:W-:Y:S02]  /*2710*/  SEL R3, RZ, 0x1, P0 ;  /* 0x00000001ff037807 */ /* 0x000fe40000000000 */
[----:B------:R-:W-:-:S02]  /*2720*/  SEL R11, R11, RZ, P0 ;  /* 0x000000ff0b0b7207 */ /* 0x000fc40000000000 */
[----:B------:R-:W-:Y:S01]  /*2730*/  LOP3.LUT R10, R10, R3, RZ, 0x3c, !PT ;  /* 0x000000030a0a7212 */ /* 0x000fe200078e3cff */
[----:B------:R-:W-:Y:S02]  /*2740*/  UIADD3 UR16, UPT, UPT, UR38, UR6, URZ ;  /* 0x0000000626107290 */ /* 0x000fe4000fffe0ff */
[----:B------:R-:W-:Y:S01]  /*2750*/  UIADD3 UR20, UPT, UPT, UR37, UR4, URZ ;  /* 0x0000000425147290 */ /* 0x000fe2000fffe0ff */
[----:B------:R-:W-:Y:S11]  /*2760*/  BRA.U UP1, `(.L_x_42) ;  /* 0xfffffff101507547 */ /* 0x000ff6000b83ffff */
[----:B------:R-:W-:Y:S01]  /*2770*/  UIADD3 UR7, UPT, UPT, UR7, 0x28, URZ ;  /* 0x0000002807077890 */ /* 0x000fe2000fffe0ff */
[----:B------:R-:W-:-:S03]  /*2780*/  SHF.L.U32 R3, R12, 0x1f, RZ ;  /* 0x0000001f0c037819 */ /* 0x000fc600000006ff */
[----:B------:R-:W-:-:S09]  /*2790*/  ULEA UR4, UR5, UR7, 0x3 ;  /* 0x0000000705047291 */ /* 0x000fd2000f8e18ff */
[----:B------:R-:W2:Y:S02]  /*27a0*/  SYNCS.PHASECHK.TRANS64.TRYWAIT P0, [UR4], R3 ;  /* 0x00000003ff0075a7 */ /* 0x000ea40008001104 */
[----:B--2---:R-:W-:Y:S05]  /*27b0*/  @!P0 BRA `(.L_x_43) ;  /* 0x0000006c00e08947 */ /* 0x004fea0003800000 */
.L_x_144:
[----:B------:R-:W-:-:S04]  /*27c0*/  UIADD3 UR4, UPT, UPT, UR5, 0x1, URZ ;  /* 0x0000000105047890 */ /* 0x000fc8000fffe0ff */
[----:B------:R-:W-:-:S04]  /*27d0*/  UISETP.NE.AND UP0, UPT, UR4, 0x5, UPT ;  /* 0x000000050400788c */ /* 0x000fc8000bf05270 */
[----:B------:R-:W-:Y:S02]  /*27e0*/  USEL UR6, URZ, 0x1, UP0 ;  /* 0x00000001ff067887 */ /* 0x000fe40008000000 */
[----:B------:R-:W-:-:S04]  /*27f0*/  USEL UR4, UR4, URZ, UP0 ;  /* 0x000000ff04047287 */ /* 0x000fc80008000000 */
[----:B------:R-:W-:Y:S01]  /*2800*/  ULEA UR5, UR4, UR7, 0x3 ;  /* 0x0000000704057291 */ /* 0x000fe2000f8e18ff */
[----:B------:R-:W-:-:S04]  /*2810*/  LOP3.LUT R2, R12, UR6, RZ, 0x3c, !PT ;  /* 0x000000060c027c12 */ /* 0x000fc8000f8e3cff */
[----:B-1----:R-:W-:-:S04]  /*2820*/  SHF.L.U32 R3, R2, 0x1f, RZ ;  /* 0x0000001f02037819 */ /* 0x002fc800000006ff */
[----:B------:R-:W1:Y:S02]  /*2830*/  SYNCS.PHASECHK.TRANS64.TRYWAIT P0, [UR5], R3 ;  /* 0x00000003ff0075a7 */ /* 0x000e640008001105 */
[----:B-1----:R-:W-:Y:S05]  /*2840*/  @!P0 BRA `(.L_x_44) ;  /* 0x0000006c00d48947 */ /* 0x002fea0003800000 */
.L_x_146:
        /* <DEDUP_REMOVED lines=9> */
.L_x_148:
        /* <DEDUP_REMOVED lines=9> */
.L_x_150:
[----:B------:R-:W-:-:S04]  /*2970*/  UIADD3 UR4, UPT, UPT, UR4, 0x1, URZ ;  /* 0x0000000104047890 */ /* 0x000fc8000fffe0ff */
[----:B------:R-:W-:-:S04]  /*2980*/  UISETP.NE.AND UP0, UPT, UR4, 0x5, UPT ;  /* 0x000000050400788c */ /* 0x000fc8000bf05270 */
[----:B------:R-:W-:Y:S02]  /*2990*/  USEL UR5, URZ, 0x1, UP0 ;  /* 0x00000001ff057887 */ /* 0x000fe40008000000 */
[----:B------:R-:W-:-:S04]  /*29a0*/  USEL UR4, UR4, URZ, UP0 ;  /* 0x000000ff04047287 */ /* 0x000fc80008000000 */
[----:B------:R-:W-:Y:S01]  /*29b0*/  ULEA UR4, UR4, UR7, 0x3 ;  /* 0x0000000704047291 */ /* 0x000fe2000f8e18ff */
[----:B-1----:R-:W-:-:S04]  /*29c0*/  LOP3.LUT R3, R2, UR5, RZ, 0x3c, !PT ;  /* 0x0000000502037c12 */ /* 0x002fc8000f8e3cff */
[----:B------:R-:W-:Y:S01]  /*29d0*/  SHF.L.U32 R3, R3, 0x1f, RZ ;  /* 0x0000001f03037819 */ /* 0x000fe200000006ff */
[----:B------:R-:W-:-:S07]  /*29e0*/  IMAD.U32 R0, RZ, RZ, UR4 ;  /* 0x00000004ff007e24 */ /* 0x000fce000f8e00ff */
.L_x_47:
[----:B-1----:R1:W2:Y:S02]  /*29f0*/  SYNCS.PHASECHK.TRANS64.TRYWAIT P0, [R0+URZ], R3 ;  /* 0x00000003000075a7 */ /* 0x0022a400080011ff */
[----:B--2---:R-:W-:Y:S05]  /*2a00*/  @!P0 NANOSLEEP.SYNCS 0x989680 ;  /* 0x009896800000895d */ /* 0x004fea0003900000 */
[----:B------:R-:W2:Y:S02]  /*2a10*/  @!P0 SYNCS.PHASECHK.TRANS64 P0, [R0+URZ], R3 ;  /* 0x00000003000085a7 */ /* 0x000ea400080010ff */
[----:B--2---:R-:W-:Y:S05]  /*2a20*/  @P0 EXIT ;  /* 0x000000000000094d */ /* 0x004fea0003800000 */
[----:B------:R-:W-:Y:S05]  /*2a30*/  BRA `(.L_x_47) ;  /* 0xfffffffc00ec7947 */ /* 0x000fea000383ffff */
.L_x_22:
[----:B------:R-:W1:Y:S02]  /*2a40*/  S2UR UR4, SR_CgaCtaId ;  /* 0x00000000000479c3 */ /* 0x000e640000008800 */
[----:B-1----:R-:W-:-:S04]  /*2a50*/  UISETP.NE.AND UP0, UPT, UR4, URZ, UPT ;  /* 0x000000ff0400728c */ /* 0x002fc8000bf05270 */
[----:B------:R-:W-:-:S09]  /*2a60*/  UISETP.NE.OR UP0, UPT, UR17, 0x1, UP0 ;  /* 0x000000011100788c */ /* 0x000fd20008705670 */
[----:B------:R-:W-:Y:S05]  /*2a70*/  BRA.U UP0, `(.L_x_48) ;  /* 0x00000005004c7547 */ /* 0x000fea000b800000 */
[----:B------:R-:W1:Y:S01]  /*2a80*/  S2UR UR5, SR_CgaCtaId ;  /* 0x00000000000579c3 */ /* 0x000e620000008800 */
[----:B------:R-:W-:Y:S01]  /*2a90*/  UMOV UR4, 0x400 ;  /* 0x0000040000047882 */ /* 0x000fe20000000000 */
[----:B------:R-:W-:Y:S01]  /*2aa0*/  ISETP.GE.U32.AND P2, PT, R0, 0x2, PT ;  /* 0x000000020000780c */ /* 0x000fe20003f46070 */
[----:B------:R-:W-:Y:S01]  /*2ab0*/  IMAD.MOV.U32 R12, RZ, RZ, 0x1 ;  /* 0x00000001ff0c7424 */ /* 0x000fe200078e00ff */
[----:B------:R-:W-:Y:S02]  /*2ac0*/  CS2R R10, SRZ ;  /* 0x00000000000a7805 */ /* 0x000fe4000001ff00 */
[----:B------:R-:W-:Y:S01]  /*2ad0*/  CS2R R8, SRZ ;  /* 0x0000000000087805 */ /* 0x000fe2000001ff00 */
[----:B-1----:R-:W-:-:S03]  /*2ae0*/  ULEA UR6, UR5, UR4, 0x18 ;  /* 0x0000000405067291 */ /* 0x002fc6000f8ec0ff */
[----:B------:R-:W-:-:S09]  /*2af0*/  UMOV UR5, URZ ;  /* 0x000000ff00057c82 */ /* 0x000fd20008000000 */
.L_x_52:
[----:B------:R-:W-:Y:S02]  /*2b00*/  LEA R2, R8, UR6, 0x3 ;  /* 0x0000000608027c11 */ /* 0x000fe4000f8e18ff */
[----:B------:R-:W-:-:S03]  /*2b10*/  SHF.L.U32 R5, R9, 0x1f, RZ ;  /* 0x0000001f09057819 */ /* 0x000fc600000006ff */
[----:B------:R-:W-:Y:S01]  /*2b20*/  VIADD R4, R2, 0x110 ;  /* 0x0000011002047836 */ /* 0x000fe20000000000 */
[----:B------:R-:W1:Y:S02]  /*2b30*/  SYNCS.PHASECHK.TRANS64.TRYWAIT P0, [R2+URZ+0x100], R5 ;  /* 0x00010005020075a7 */ /* 0x000e6400080011ff */
[----:B-1----:R-:W-:Y:S05]  /*2b40*/  @!P0 BRA `(.L_x_49) ;  /* 0x0000006c005c8947 */ /* 0x002fea0003800000 */
.L_x_151:
[----:B------:R-:W-:Y:S01]  /*2b50*/  ULEA UR4, UR5, UR6, 0x3 ;  /* 0x0000000605047291 */ /* 0x000fe2000f8e18ff */
[----:B------:R-:W-:Y:S02]  /*2b60*/  PRMT R4, RZ, 0x654, R4 ;  /* 0x00000654ff047816 */ /* 0x000fe40000000004 */
[----:B-1----:R-:W-:Y:S01]  /*2b70*/  SHF.L.U32 R5, R12, 0x1f, RZ ;  /* 0x0000001f0c057819 */ /* 0x002fe200000006ff */
[----:B------:R-:W-:Y:S01]  /*2b80*/  UIADD3 UR7, UPT, UPT, UR4, 0xa0, URZ ;  /* 0x000000a004077890 */ /* 0x000fe2000fffe0ff */
[----:B------:R1:W-:Y:S05]  /*2b90*/  SYNCS.ARRIVE.TRANS64.RED.A1T0 RZ, [R4+URZ], RZ ;  /* 0x000000ff04ff79a7 */ /* 0x0003ea00081004ff */
[----:B------:R-:W-:Y:S01]  /*2ba0*/  IMAD.U32 R7, RZ, RZ, UR7 ;  /* 0x00000007ff077e24 */ /* 0x000fe2000f8e00ff */
[----:B------:R-:W2:Y:S04]  /*2bb0*/  SYNCS.PHASECHK.TRANS64.TRYWAIT P0, [UR4+0xb0], R5 ;  /* 0x0000b005ff0075a7 */ /* 0x000ea80008001104 */
[----:B------:R-:W-:Y:S01]  /*2bc0*/  PRMT R6, R0, 0x654, R7 ;  /* 0x0000065400067816 */ /* 0x000fe20000000007 */
[----:B-1----:R-:W-:Y:S01]  /*2bd0*/  @!P2 IMAD.MOV.U32 R4, RZ, RZ, 0x10 ;  /* 0x00000010ff04a424 */ /* 0x002fe200078e00ff */
[----:B--2---:R-:W-:Y:S06]  /*2be0*/  @!P0 BRA `(.L_x_50) ;  /* 0x0000006c00488947 */ /* 0x004fec0003800000 */
.L_x_153:
[----:B------:R-:W-:Y:S01]  /*2bf0*/  ULEA UR8, UR5, UR6, 0x4 ;  /* 0x0000000605087291 */ /* 0x000fe2000f8e20ff */
[----:B------:R-:W-:Y:S01]  /*2c00*/  SEL R3, R6, R3, !P2 ;  /* 0x0000000306037207 */ /* 0x000fe20005000000 */
[----:B------:R-:W-:Y:S01]  /*2c10*/  UIADD3 UR9, UPT, UPT, UR4, 0xa0, URZ ;  /* 0x000000a004097890 */ /* 0x000fe2000fffe0ff */
[----:B-1----:R-:W-:Y:S01]  /*2c20*/  LEA R2, R11, UR6, 0x3 ;  /* 0x000000060b027c11 */ /* 0x002fe2000f8e18ff */
[----:B------:R-:W-:Y:S01]  /*2c30*/  UIADD3 UR8, UPT, UPT, UR8, 0x130, URZ ;  /* 0x0000013008087890 */ /* 0x000fe2000fffe0ff */
[----:B------:R-:W-:Y:S01]  /*2c40*/  SHF.L.U32 R5, R10, 0x1f, RZ ;  /* 0x0000001f0a057819 */ /* 0x000fe200000006ff */
[----:B------:R1:W-:Y:S01]  /*2c50*/  @!P2 SYNCS.ARRIVE.TRANS64.RED RZ, [R3+URZ], R4 ;  /* 0x0000000403ffa9a7 */ /* 0x0003e200080004ff */
[----:B------:R-:W-:Y:S01]  /*2c60*/  UIADD3 UR4, UPT, UPT, UR5, 0x1, URZ ;  /* 0x0000000105047890 */ /* 0x000fe2000fffe0ff */
[----:B------:R-:W-:-:S03]  /*2c70*/  VIADD R8, R8, 0x1 ;  /* 0x0000000108087836 */ /* 0x000fc60000000000 */
[----:B------:R-:W-:Y:S02]  /*2c80*/  UISETP.NE.AND UP0, UPT, UR4, 0x2, UPT ;  /* 0x000000020400788c */ /* 0x000fe4000bf05270 */
[----:B------:R-:W-:Y:S06]  /*2c90*/  UGETNEXTWORKID.BROADCAST [UR8], [UR9] ;  /* 0x00000000080073ca */ /* 0x000fec0008000100 */
[----:B------:R-:W-:Y:S01]  /*2ca0*/  USEL UR7, URZ, 0x1, UP0 ;  /* 0x00000001ff077887 */ /* 0x000fe20008000000 */
[----:B------:R-:W-:Y:S01]  /*2cb0*/  ISETP.NE.AND P0, PT, R8, 0x2, PT ;  /* 0x000000020800780c */ /* 0x000fe20003f05270 */
[----:B------:R-:W-:Y:S01]  /*2cc0*/  USEL UR5, UR4, URZ, UP0 ;  /* 0x000000ff04057287 */ /* 0x000fe20008000000 */
[----:B------:R-:W2:Y:S03]  /*2cd0*/  SYNCS.PHASECHK.TRANS64.TRYWAIT P1, [R2+URZ+0xa0], R5 ;  /* 0x0000a005020075a7 */ /* 0x000ea600080211ff */
[----:B------:R-:W-:Y:S01]  /*2ce0*/  LOP3.LUT R12, R12, UR7, RZ, 0x3c, !PT ;  /* 0x000000070c0c7c12 */ /* 0x000fe2000f8e3cff */
[----:B-12---:R-:W-:Y:S07]  /*2cf0*/  @!P1 BRA `(.L_x_51) ;  /* 0x0000006c001c9947 */ /* 0x006fee0003800000 */
.L_x_154:
[C---:B------:R-:W-:Y:S01]  /*2d00*/  LEA R4, R11.reuse, UR6, 0x4 ;  /* 0x000000060b047c11 */ /* 0x040fe2000f8e20ff */
[----:B-1----:R-:W-:Y:S01]  /*2d10*/  VIADD R2, R2, 0xb0 ;  /* 0x000000b002027836 */ /* 0x002fe20000000000 */
[----:B------:R-:W-:Y:S01]  /*2d20*/  SEL R8, R8, RZ, P0 ;  /* 0x000000ff08087207 */ /* 0x000fe20000000000 */
[----:B------:R-:W-:-:S03]  /*2d30*/  VIADD R11, R11, 0x1 ;  /* 0x000000010b0b7836 */ /* 0x000fc60000000000 */
[----:B------:R-:W1:Y:S01]  /*2d40*/  LDS.128 R4, [R4+0x130] ;  /* 0x0001300004047984 */ /* 0x000e620000000c00 */
[----:B------:R-:W-:Y:S02]  /*2d50*/  PRMT R2, RZ, 0x654, R2 ;  /* 0x00000654ff027816 */ /* 0x000fe40000000002 */
[C---:B------:R-:W-:Y:S01]  /*2d60*/  ISETP.NE.AND P1, PT, R11.reuse, 0x2, PT ;  /* 0x000000020b00780c */ /* 0x040fe20003f25270 */
[----:B------:R-:W-:Y:S01]  /*2d70*/  @!PT LDS RZ, [RZ] ;  /* 0x00000000fffff984 */ /* 0x000fe20000000800 */
[----:B------:R-:W-:Y:S01]  /*2d80*/  @!PT LDS RZ, [RZ] ;  /* 0x00000000fffff984 */ /* 0x000fe20000000800 */
[----:B------:R-:W-:Y:S01]  /*2d90*/  @!PT LDS RZ, [RZ] ;  /* 0x00000000fffff984 */ /* 0x000fe20000000800 */
[----:B------:R-:W-:Y:S01]  /*2da0*/  @!PT LDS RZ, [RZ] ;  /* 0x00000000fffff984 */ /* 0x000fe20000000800 */
[----:B------:R2:W-:Y:S06]  /*2db0*/  MEMBAR.ALL.CTA ;  /* 0x0000000000007992 */ /* 0x0005ec0000008000 */
[----:B--2---:R-:W2:Y:S01]  /*2dc0*/  FENCE.VIEW.ASYNC.S ;  /* 0x00000000000073c6 */ /* 0x004ea20000000000 */
[----:B------:R-:W-:Y:S01]  /*2dd0*/  SEL R11, R11, RZ, P1 ;  /* 0x000000ff0b0b7207 */ /* 0x000fe20000800000 */
[----:B--2---:R2:W-:Y:S01]  /*2de0*/  SYNCS.ARRIVE.TRANS64.RED.A1T0 RZ, [R2+URZ], RZ ;  /* 0x000000ff02ff79a7 */ /* 0x0045e200081004ff */
[----:B-1----:R-:W-:-:S02]  /*2df0*/  LOP3.LUT P3, RZ, R6, 0x1, RZ, 0xc0, !PT ;  /* 0x0000000106ff7812 */ /* 0x002fc4000786c0ff */
[----:B------:R-:W-:-:S04]  /*2e00*/  SEL R5, RZ, 0x1, P1 ;  /* 0x00000001ff057807 */ /* 0x000fc80000800000 */
[----:B------:R-:W-:Y:S02]  /*2e10*/  LOP3.LUT R10, R10, R5, RZ, 0x3c, !PT ;  /* 0x000000050a0a7212 */ /* 0x000fe400078e3cff */
[----:B--2---:R-:W-:-:S04]  /*2e20*/  SEL R2, RZ, 0x1, P0 ;  /* 0x00000001ff027807 */ /* 0x004fc80000000000 */
[----:B------:R-:W-:Y:S01]  /*2e30*/  LOP3.LUT R9, R9, R2, RZ, 0x3c, !PT ;  /* 0x0000000209097212 */ /* 0x000fe200078e3cff */
[----:B------:R-:W-:Y:S06]  /*2e40*/  @P3 BRA `(.L_x_52) ;  /* 0xfffffffc002c3947 */ /* 0x000fec000383ffff */
[----:B------:R-:W-:Y:S01]  /*2e50*/  ULEA UR4, UR5, UR6, 0x3 ;  /* 0x0000000605047291 */ /* 0x000fe2000f8e18ff */
[----:B------:R-:W-:-:S08]  /*2e60*/  SHF.L.U32 R3, R12, 0x1f, RZ ;  /* 0x0000001f0c037819 */ /* 0x000fd000000006ff */
[----:B------:R-:W1:Y:S02]  /*2e70*/  SYNCS.PHASECHK.TRANS64 P0, [UR4+0xb0], R3 ;  /* 0x0000b003ff0075a7 */ /* 0x000e640008001004 */
[----:B-1----:R-:W-:Y:S05]  /*2e80*/  @P0 BRA `(.L_x_53) ;  /* 0x0000000000080947 */ /* 0x002fea0003800000 */
[----:B------:R-:W1:Y:S02]  /*2e90*/  SYNCS.PHASECHK.TRANS64.TRYWAIT P0, [UR4+0xb0], R3 ;  /* 0x0000b003ff0075a7 */ /* 0x000e640008001104 */
[----:B-1----:R-:W-:Y:S05]  /*2ea0*/  @!P0 BRA `(.L_x_54) ;  /* 0x0000006800c48947 */ /* 0x002fea0003800000 */
.L_x_53:
[----:B------:R-:W-:-:S04]  /*2eb0*/  UIADD3 UR7, UPT, UPT, UR5, 0x1, URZ ;  /* 0x0000000105077890 */ /* 0x000fc8000fffe0ff */
[----:B------:R-:W-:-:S04]  /*2ec0*/  UISETP.NE.AND UP0, UPT, UR7, 0x2, UPT ;  /* 0x000000020700788c */ /* 0x000fc8000bf05270 */
[----:B------:R-:W-:Y:S02]  /*2ed0*/  USEL UR8, URZ, 0x1, UP0 ;  /* 0x00000001ff087887 */ /* 0x000fe40008000000 */
[----:B------:R-:W-:-:S04]  /*2ee0*/  USEL UR7, UR7, URZ, UP0 ;  /* 0x000000ff07077287 */ /* 0x000fc80008000000 */
[----:B------:R-:W-:Y:S01]  /*2ef0*/  ULEA UR7, UR7, UR6, 0x3 ;  /* 0x0000000607077291 */ /* 0x000fe2000f8e18ff */
[----:B-1----:R-:W-:-:S04]  /*2f00*/  LOP3.LUT R3, R12, UR8, RZ, 0x3c, !PT ;  /* 0x000000080c037c12 */ /* 0x002fc8000f8e3cff */
[----:B------:R-:W-:-:S04]  /*2f10*/  SHF.L.U32 R0, R3, 0x1f, RZ ;  /* 0x0000001f03007819 */ /* 0x000fc800000006ff */
[----:B------:R-:W1:Y:S02]  /*2f20*/  SYNCS.PHASECHK.TRANS64 P0, [UR7+0xb0], R0 ;  /* 0x0000b000ff0075a7 */ /* 0x000e640008001007 */
[----:B-1----:R-:W-:Y:S05]  /*2f30*/  @P0 EXIT ;  /* 0x000000000000094d */ /* 0x002fea0003800000 */
[----:B------:R-:W-:Y:S02]  /*2f40*/  SHF.L.U32 R3, R3, 0x1f, RZ ;  /* 0x0000001f03037819 */ /* 0x000fe400000006ff */
[----:B------:R-:W-:-:S07]  /*2f50*/  MOV R0, UR7 ;  /* 0x0000000700007c02 */ /* 0x000fce0008000f00 */
.L_x_55:
[----:B-1----:R1:W2:Y:S02]  /*2f60*/  SYNCS.PHASECHK.TRANS64.TRYWAIT P0, [R0+URZ+0xb0], R3 ;  /* 0x0000b003000075a7 */ /* 0x0022a400080011ff */
[----:B--2---:R-:W-:Y:S05]  /*2f70*/  @!P0 NANOSLEEP.SYNCS 0x989680 ;  /* 0x009896800000895d */ /* 0x004fea0003900000 */
[----:B------:R-:W2:Y:S02]  /*2f80*/  @!P0 SYNCS.PHASECHK.TRANS64 P0, [R0+URZ+0xb0], R3 ;  /* 0x0000b003000085a7 */ /* 0x000ea400080010ff */
[----:B--2---:R-:W-:Y:S05]  /*2f90*/  @P0 EXIT ;  /* 0x000000000000094d */ /* 0x004fea0003800000 */
[----:B------:R-:W-:Y:S05]  /*2fa0*/  BRA `(.L_x_55) ;  /* 0xfffffffc00ec7947 */ /* 0x000fea000383ffff */
.L_x_48:
[----:B------:R-:W-:Y:S05]  /*2fb0*/  BRA.U UP4, `(.L_x_56) ;  /* 0x0000000d04a07547 */ /* 0x000fea000b800000 */
[----:B------:R-:W1:Y:S01]  /*2fc0*/  S2UR UR7, SR_CgaCtaId ;  /* 0x00000000000779c3 */ /* 0x000e620000008800 */
[----:B------:R-:W-:Y:S01]  /*2fd0*/  UMOV UR4, 0x40 ;  /* 0x0000004000047882 */ /* 0x000fe20000000000 */
[----:B------:R-:W-:Y:S01]  /*2fe0*/  NOP ;  /* 0x0000000000007918 */ /* 0x000fe20000000000 */
[----:B------:R-:W-:Y:S01]  /*2ff0*/  UMOV UR6, 0x400 ;  /* 0x0000040000067882 */ /* 0x000fe20000000000 */
[----:B-1----:R-:W-:Y:S02]  /*3000*/  ULEA UR5, UR7, UR4, 0x18 ;  /* 0x0000000407057291 */ /* 0x002fe4000f8ec0ff */
[----:B------:R-:W-:-:S07]  /*3010*/  ULEA UR6, UR7, UR6, 0x18 ;  /* 0x0000000607067291 */ /* 0x000fce000f8ec0ff */
[----:B------:R-:W1:Y:S02]  /*3020*/  LDS.U8 R0, [UR5+0x1c] ;  /* 0x00001c05ff007984 */ /* 0x000e640008000000 */
[----:B-1----:R-:W-:-:S13]  /*3030*/  ISETP.NE.AND P0, PT, R0, RZ, PT ;  /* 0x000000ff0000720c */ /* 0x002fda0003f05270 */
[----:B------:R-:W-:Y:S05]  /*3040*/  @P0 BRA `(.L_x_57) ;  /* 0x0000000000580947 */ /* 0x000fea0003800000 */
[----:B------:R-:W-:-:S13]  /*3050*/  ELECT P0, URZ, PT ;  /* 0x0000000000ff782f */ /* 0x000fda0003800000 */
[----:B------:R-:W-:Y:S05]  /*3060*/  @!P0 BRA `(.L_x_58) ;  /* 0x0000000000608947 */ /* 0x000fea0003800000 */
[----:B------:R-:W-:Y:S01]  /*3070*/  UMOV UR4, 0x10 ;  /* 0x0000001000047882 */ /* 0x000fe20000000000 */
[----:B------:R-:W-:Y:S01]  /*3080*/  HFMA2 R0, -RZ, RZ, 0, 5.9604644775390625e-08 ;  /* 0x00000001ff007431 */ /* 0x000fe200000001ff */
[----:B------:R-:W-:-:S03]  /*3090*/  MOV R3, 0xffff ;  /* 0x0000ffff00037802 */ /* 0x000fc60000000f00 */
[----:B------:R-:W-:Y:S04]  /*30a0*/  DEPBAR.LE SB1, 0x36 ;  /* 0x00009d800000791a */ /* 0x000fe80000000000 */
[----:B------:R-:W1:Y:S02]  /*30b0*/  UTCATOMSWS.FIND_AND_SET.ALIGN UP0, UR4, UR4 ;  /* 0x00000004000475e3 */ /* 0x000e640008000800 */
[----:B-1----:R-:W-:Y:S01]  /*30c0*/  MOV R4, UR4 ;  /* 0x0000000400047c02 */ /* 0x002fe20008000f00 */
[----:B------:R-:W-:Y:S06]  /*30d0*/  BRA.U UP0, `(.L_x_59) ;  /* 0x0000000100187547 */ /* 0x000fec000b800000 */
.L_x_60:
[----:B------:R-:W-:Y:S05]  /*30e0*/  NANOSLEEP 0x64 ;  /* 0x000000640000795d */ /* 0x000fea0003800000 */
[----:B------:R-:W-:-:S05]  /*30f0*/  UMOV UR4, 0x10 ;  /* 0x0000001000047882 */ /* 0x000fca0000000000 */
[----:B------:R-:W-:Y:S04]  /*3100*/  DEPBAR.LE SB1, 0x36 ;  /* 0x00009d800000791a */ /* 0x000fe80000000000 */
[----:B------:R-:W1:Y:S02]  /*3110*/  UTCATOMSWS.FIND_AND_SET.ALIGN UP0, UR4, UR4 ;  /* 0x00000004000475e3 */ /* 0x000e640008000800 */
[----:B-1----:R-:W-:Y:S01]  /*3120*/  MOV R4, UR4 ;  /* 0x0000000400047c02 */ /* 0x002fe20008000f00 */
[----:B------:R-:W-:Y:S05]  /*3130*/  BRA.U !UP0, `(.L_x_60) ;  /* 0xfffffffd08e87547 */ /* 0x000fea000b83ffff */
.L_x_59:
[-C--:B------:R-:W-:Y:S02]  /*3140*/  SHF.L.U32 R3, R3, R4.reuse, RZ ;  /* 0x0000000403037219 */ /* 0x080fe400000006ff */
[----:B------:R-:W-:Y:S01]  /*3150*/  SHF.L.U32 R0, R0, R4, RZ ;  /* 0x0000000400007219 */ /* 0x000fe200000006ff */
[----:B------:R-:W-:Y:S02]  /*3160*/  IMAD.SHL.U32 R4, R4, 0x20, RZ ;  /* 0x0000002004047824 */ /* 0x000fe400078e00ff */
[----:B------:R1:W-:Y:S04]  /*3170*/  ATOMS.OR RZ, [UR5+0x14], R3 ;  /* 0x00001403ffff798c */ /* 0x0003e8000b000005 */
[----:B------:R1:W-:Y:S04]  /*3180*/  ATOMS.OR RZ, [UR5+0x18], R0 ;  /* 0x00001800ffff798c */ /* 0x0003e8000b000005 */
[----:B------:R1:W-:Y:S01]  /*3190*/  STS [UR6+0x150], R4 ;  /* 0x00015004ff007988 */ /* 0x0003e20008000806 */
[----:B------:R-:W-:Y:S05]  /*31a0*/  BRA `(.L_x_58) ;  /* 0x0000000000107947 */ /* 0x000fea0003800000 */
.L_x_57:
[----:B------:R-:W-:Y:S02]  /*31b0*/  MOV R0, 0xffffffff ;  /* 0xffffffff00007802 */ /* 0x000fe40000000f00 */
[----:B------:R-:W-:-:S03]  /*31c0*/  MOV R4, 0x31f0 ;  /* 0x000031f000047802 */ /* 0x000fc60000000f00 */
[----:B------:R1:W-:Y:S04]  /*31d0*/  STS [UR6+0x150], R0 ;  /* 0x00015000ff007988 */ /* 0x0003e80008000806 */
[----:B-1---5:R-:W-:Y:S05]  /*31e0*/  CALL.REL.NOINC `($__internal_1_$__cuda_sm10x_tcgen05_guardrail_trap_phase_invalid_during_alloc) ;  /* 0x00000070000c7944 */ /* 0x022fea0003c00000 */
.L_x_58:
[----:B------:R-:W-:Y:S05]  /*31f0*/  WARPSYNC.ALL ;  /* 0x0000000000007948 */ /* 0x000fea0003800000 */
[----:B------:R-:W2:Y:S01]  /*3200*/  S2UR UR4, SR_CgaCtaId ;  /* 0x00000000000479c3 */ /* 0x000ea20000008800 */
[----:B------:R-:W-:Y:S01]  /*3210*/  UMOV UR17, 0x400 ;  /* 0x0000040000117882 */ /* 0x000fe20000000000 */
[----:B------:R-:W-:-:S06]  /*3220*/  NOP ;  /* 0x0000000000007918 */ /* 0x000fcc0000000000 */
[----:B------:R-:W-:Y:S06]  /*3230*/  BAR.ARV 0x6, 0xa0 ;  /* 0x0182800000007b1d */ /* 0x000fec0000002000 */
[----:B------:R-:W3:Y:S01]  /*3240*/  LDCU UR5, c[0x0][0x38c] ;  /* 0x00007180ff0577ac */ /* 0x000ee20008000800 */
[----:B------:R-:W-:Y:S01]  /*3250*/  LOP3.LUT R2, R2, 0xffff, RZ, 0xc0, !PT ;  /* 0x0000ffff02027812 */ /* 0x000fe200078ec0ff */
[----:B------:R-:W-:Y:S01]  /*3260*/  IMAD.MOV.U32 R11, RZ, RZ, 0x1 ;  /* 0x00000001ff0b7424 */ /* 0x000fe200078e00ff */
[----:B------:R-:W-:Y:S01]  /*3270*/  CS2R R8, SRZ ;  /* 0x0000000000087805 */ /* 0x000fe2000001ff00 */
[----:B------:R-:W4:Y:S01]  /*3280*/  LDCU UR8, c[0x0][0x38c] ;  /* 0x00007180ff0877ac */ /* 0x000f220008000800 */
[----:B------:R-:W-:Y:S01]  /*3290*/  R2UR UR19, R2 ;  /* 0x00000000021372ca */ /* 0x000fe200000e0000 */
[----:B------:R-:W-:Y:S01]  /*32a0*/  IMAD.MOV.U32 R10, RZ, RZ, RZ ;  /* 0x000000ffff0a7224 */ /* 0x000fe200078e00ff */
[----:B------:R-:W-:Y:S01]  /*32b0*/  UMOV UR22, URZ ;  /* 0x000000ff00167c82 */ /* 0x000fe20008000000 */
[----:B------:R-:W-:Y:S01]  /*32c0*/  UMOV UR14, URZ ;  /* 0x000000ff000e7c82 */ /* 0x000fe20008000000 */
[----:B--2---:R-:W-:Y:S01]  /*32d0*/  ULEA UR17, UR4, UR17, 0x18 ;  /* 0x0000001104117291 */ /* 0x004fe2000f8ec0ff */
[----:B------:R-:W-:Y:S01]  /*32e0*/  UMOV UR26, 0x0 ;  /* 0x00000000001a7882 */ /* 0x000fe20000000000 */
[----:B------:R-:W-:-:S02]  /*32f0*/  UMOV UR27, 0x4400010 ;  /* 0x04400010001b7882 */ /* 0x000fc40000000000 */
[----:B------:R-:W-:Y:S02]  /*3300*/  UIADD3 UR6, UPT, UPT, UR17, 0x8800, URZ ;  /* 0x0000880011067890 */ /* 0x000fe4000fffe0ff */
[----:B------:R-:W-:Y:S02]  /*3310*/  UIADD3 UR7, UPT, UPT, UR17, 0xd800, URZ ;  /* 0x0000d80011077890 */ /* 0x000fe4000fffe0ff */
[----:B---3--:R-:W-:Y:S01]  /*3320*/  UIADD3 UR5, UPT, UPT, UR5, 0x1f, URZ ;  /* 0x0000001f05057890 */ /* 0x008fe2000fffe0ff */
[----:B-1----:R-:W1:Y:S01]  /*3330*/  LDS R0, [UR17+0x150] ;  /* 0x00015011ff007984 */ /* 0x002e620008000800 */
[----:B------:R-:W-:Y:S02]  /*3340*/  USHF.R.U32.HI UR6, URZ, 0x4, UR6 ;  /* 0x00000004ff067899 */ /* 0x000fe40008011606 */
[----:B------:R-:W-:Y:S02]  /*3350*/  USHF.R.S32.HI UR4, URZ, 0x1f, UR5 ;  /* 0x0000001fff047899 */ /* 0x000fe40008011405 */
[----:B------:R-:W-:-:S02]  /*3360*/  ULOP3.LUT UR6, UR6, 0x3fff, URZ, 0xc0, !UPT ;  /* 0x00003fff06067892 */ /* 0x000fc4000f8ec0ff */
[----:B------:R-:W-:Y:S02]  /*3370*/  ULEA.HI UR4, UR4, UR5, URZ, 0x5 ;  /* 0x0000000504047291 */ /* 0x000fe4000f8f28ff */
[----:B------:R-:W-:Y:S02]  /*3380*/  USHF.R.U32.HI UR5, URZ, 0x4, UR7 ;  /* 0x00000004ff057899 */ /* 0x000fe40008011607 */
[----:B------:R-:W-:Y:S02]  /*3390*/  USHF.R.S32.HI UR28, URZ, 0x5, UR4 ;  /* 0x00000005ff1c7899 */ /* 0x000fe40008011404 */
[----:B------:R-:W-:Y:S02]  /*33a0*/  ULOP3.LUT UR5, UR5, 0x3fff, URZ, 0xc0, !UPT ;  /* 0x00003fff05057892 */ /* 0x000fe4000f8ec0ff */
[----:B------:R-:W-:Y:S02]  /*33b0*/  UISETP.LT.AND UP0, UPT, UR28, 0x1, UPT ;  /* 0x000000011c00788c */ /* 0x000fe4000bf01270 */
[----:B------:R-:W-:-:S02]  /*33c0*/  ULOP3.LUT UR20, UR6, 0x10000, URZ, 0xfc, !UPT ;  /* 0x0001000006147892 */ /* 0x000fc4000f8efcff */
[----:B------:R-:W-:Y:S02]  /*33d0*/  USEL UR29, UR28, 0x1, !UP0 ;  /* 0x000000011c1d7887 */ /* 0x000fe4000c000000 */
[----:B------:R-:W-:Y:S02]  /*33e0*/  ULOP3.LUT UR21, UR5, 0x10000, URZ, 0xfc, !UPT ;  /* 0x0001000005157892 */ /* 0x000fe4000f8efcff */
[----:B------:R-:W-:Y:S02]  /*33f0*/  UIADD3 UR29, UPT, UPT, -UR29, URZ, URZ ;  /* 0x000000ff1d1d7290 */ /* 0x000fe4000fffe1ff */
[----:B----4-:R-:W-:Y:S01]  /*3400*/  UISETP.GE.AND UP4, UPT, UR8, 0x1, UPT ;  /* 0x000000010800788c */ /* 0x010fe2000bf86270 */
[----:B------:R-:W-:Y:S01]  /*3410*/  UMOV UR24, 0x0 ;  /* 0x0000000000187882 */ /* 0x000fe20000000000 */
[----:B------:R-:W-:Y:S01]  /*3420*/  UMOV UR25, 0x4400010 ;  /* 0x0440001000197882 */ /* 0x000fe20000000000 */
[----:B-1----:R-:W-:-:S15]  /*3430*/  R2UR UR30, R0 ;  /* 0x00000000001e72ca */ /* 0x002fde00000e0000 */
.L_x_67:
[----:B------:R-:W-:Y:S02]  /*3440*/  LEA R0, R10, UR17, 0x3 ;  /* 0x000000110a007c11 */ /* 0x000fe4000f8e18ff */
[----:B------:R-:W-:Y:S02]  /*3450*/  SHF.L.U32 R5, R9, 0x1f, RZ ;  /* 0x0000001f09057819 */ /* 0x000fe400000006ff */
[----:B------:R-:W-:Y:S01]  /*3460*/  PLOP3.LUT P0, PT, PT, PT, UP4, 0x80, 0x8 ;  /* 0x000000000008781c */ /* 0x000fe20003f0f048 */
[----:B------:R-:W-:Y:S01]  /*3470*/  VIADD R3, R0, 0xb0 ;  /* 0x000000b000037836 */ /* 0x000fe20000000000 */
[----:B-1----:R-:W1:Y:S02]  /*3480*/  SYNCS.PHASECHK.TRANS64.TRYWAIT P1, [R0+URZ+0xa0], R5 ;  /* 0x0000a005000075a7 */ /* 0x002e6400080211ff */
[----:B-1-3--:R-:W-:Y:S09]  /*3490*/  @!P1 BRA `(.L_x_61) ;  /* 0x0000006400609947 */ /* 0x00aff20003800000 */
.L_x_156:
[----:B------:R-:W-:Y:S01]  /*34a0*/  LEA R4, R10, UR17, 0x4 ;  /* 0x000000110a047c11 */ /* 0x000fe2000f8e20ff */
[----:B------:R-:W-:Y:S01]  /*34b0*/  @UP4 ULEA UR4, UR14, UR17, 0x3 ;  /* 0x000000110e044291 */ /* 0x000fe2000f8e18ff */
[----:B------:R-:W-:Y:S01]  /*34c0*/  PLOP3.LUT P2, PT, PT, PT, PT, 0x80, 0x8 ;  /* 0x000000000008781c */ /* 0x000fe20003f4f070 */
[----:B------:R-:W-:Y:S01]  /*34d0*/  ULEA UR23, UR22, UR17, 0x3 ;  /* 0x0000001116177291 */ /* 0x000fe2000f8e18ff */
[----:B------:R-:W-:Y:S02]  /*34e0*/  PRMT R3, RZ, 0x654, R3 ;  /* 0x00000654ff037816 */ /* 0x000fe40000000003 */
[----:B-1----:R-:W1:Y:S01]  /*34f0*/  LDS.128 R4, [R4+0x130] ;  /* 0x0001300004047984 */ /* 0x002e620000000c00 */
[----:B------:R-:W-:Y:S02]  /*3500*/  @P0 SHF.L.U32 R2, R8, 0x1f, RZ ;  /* 0x0000001f08020819 */ /* 0x000fe400000006ff */
[----:B------:R-:W-:Y:S01]  /*3510*/  SHF.L.U32 R0, R11, 0x1f, RZ ;  /* 0x0000001f0b007819 */ /* 0x000fe200000006ff */
[----:B------:R-:W-:Y:S01]  /*3520*/  @!PT LDS RZ, [RZ] ;  /* 0x00000000fffff984 */ /* 0x000fe20000000800 */
[----:B------:R-:W-:Y:S01]  /*3530*/  @!PT LDS RZ, [RZ] ;  /* 0x00000000fffff984 */ /* 0x000fe20000000800 */
[----:B------:R-:W-:Y:S01]  /*3540*/  @!PT LDS RZ, [RZ] ;  /* 0x00000000fffff984 */ /* 0x000fe20000000800 */
[----:B------:R-:W-:Y:S01]  /*3550*/  @!PT LDS RZ, [RZ] ;  /* 0x00000000fffff984 */ /* 0x000fe20000000800 */
[----:B------:R2:W-:Y:S06]  /*3560*/  MEMBAR.ALL.CTA ;  /* 0x0000000000007992 */ /* 0x0005ec0000008000 */
[----:B--2---:R-:W2:Y:S02]  /*3570*/  FENCE.VIEW.ASYNC.S ;  /* 0x00000000000073c6 */ /* 0x004ea40000000000 */
[----:B--2---:R2:W-:Y:S01]  /*3580*/  SYNCS.ARRIVE.TRANS64.RED.A1T0 RZ, [R3+URZ], RZ ;  /* 0x000000ff03ff79a7 */ /* 0x0045e200081004ff */
[----:B------:R2:W3:Y:S01]  /*3590*/  @P0 SYNCS.PHASECHK.TRANS64.TRYWAIT P2, [UR4], R2 ;  /* 0x00000002ff0005a7 */ /* 0x0004e20008041104 */
[----:B------:R-:W-:Y:S01]  /*35a0*/  ULEA.HI UR4, UR22, UR22, URZ, 0x1 ;  /* 0x0000001616047291 */ /* 0x000fe2000f8f08ff */
[----:B-1----:R-:W-:-:S03]  /*35b0*/  LOP3.LUT P1, RZ, R6, 0x1, RZ, 0xc0, !PT ;  /* 0x0000000106ff7812 */ /* 0x002fc6000782c0ff */
[----:B------:R-:W-:Y:S02]  /*35c0*/  USHF.L.U32 UR18, UR4, 0x7, URZ ;  /* 0x0000000704127899 */ /* 0x000fe400080006ff */
[----:B------:R-:W-:Y:S02]  /*35d0*/  ULOP3.LUT UR4, UR4, 0xffe, URZ, 0xc0, !UPT ;  /* 0x00000ffe04047892 */ /* 0x000fe4000f8ec0ff */
[----:B------:R-:W-:Y:S02]  /*35e0*/  ULOP3.LUT UR18, UR18, 0xffffff00, URZ, 0xc0, !UPT ;  /* 0xffffff0012127892 */ /* 0x000fe4000f8ec0ff */
[----:B------:R-:W-:Y:S02]  /*35f0*/  UIADD3 UR4, UPT, UPT, -UR4, UR22, URZ ;  /* 0x0000001604047290 */ /* 0x000fe4000fffe1ff */
[----:B------:R-:W-:Y:S01]  /*3600*/  UIADD3 UR18, UPT, UPT, UR30, UR18, URZ ;  /* 0x000000121e127290 */ /* 0x000fe2000fffe0ff */
[----:B------:R-:W1:Y:S03]  /*3610*/  SYNCS.PHASECHK.TRANS64.TRYWAIT P0, [UR23+0xe0], R0 ;  /* 0x0000e000ff0075a7 */ /* 0x000e660008001117 */
[----:B------:R-:W-:Y:S01]  /*3620*/  ULEA UR18, UR4, UR18, 0x14 ;  /* 0x0000001204127291 */ /* 0x000fe2000f8ea0ff */
[----:B-123--:R-:W-:Y:S11]  /*3630*/  @!P0 BRA `(.L_x_62) ;  /* 0x00000064000c8947 */ /* 0x00eff60003800000 */
.L_x_158:
[----:B------:R-:W-:Y:S01]  /*3640*/  IADD3 R10, PT, PT, R10, 0x1, RZ ;  /* 0x000000010a0a7810 */ /* 0x000fe20007ffe0ff */
[----:B------:R-:W-:Y:S06]  /*3650*/  BRA.U !UP4, `(.L_x_63) ;  /* 0x000000010c987547 */ /* 0x000fec000b800000 */
[----:B------:R-:W-:Y:S01]  /*3660*/  UPLOP3.LUT UP2, UPT, UPT, UPT, UPT, 0x40, 0x4 ;  /* 0x000000000004789c */ /* 0x000fe20003f4e870 */
[----:B------:R-:W-:Y:S01]  /*3670*/  UMOV UR16, UR29 ;  /* 0x0000001d00107c82 */ /* 0x000fe20008000000 */
[----:B------:R-:W-:Y:S01]  /*3680*/  UMOV UR15, UR28 ;  /* 0x0000001c000f7c82 */ /* 0x000fe20008000000 */
[----:B------:R-:W-:-:S08]  /*3690*/  UMOV UR6, UR14 ;  /* 0x0000000e00067c82 */ /* 0x000fd00008000000 */
.L_x_66:
[----:B------:R-:W-:Y:S02]  /*36a0*/  UIADD3 UR16, UPT, UPT, UR16, 0x1, URZ ;  /* 0x0000000110107890 */ /* 0x000fe4000fffe0ff */
[----:B--2---:R-:W-:Y:S02]  /*36b0*/  ULEA UR5, UR6, UR17, 0x3 ;  /* 0x0000001106057291 */ /* 0x004fe4000f8e18ff */
[----:B------:R-:W-:Y:S01]  /*36c0*/  UISETP.NE.AND UP3, UPT, UR16, URZ, UPT ;  /* 0x000000ff1000728c */ /* 0x000fe2000bf65270 */
[----:B---3--:R-:W-:Y:S10]  /*36d0*/  @P2 BRA `(.L_x_64) ;  /* 0x00000000000c2947 */ /* 0x008ff40003800000 */
[----:B-1----:R-:W-:Y:S04]  /*36e0*/  SHF.L.U32 R3, R8, 0x1f, RZ ;  /* 0x0000001f08037819 */ /* 0x002fe800000006ff */
[----:B------:R-:W1:Y:S02]  /*36f0*/  SYNCS.PHASECHK.TRANS64.TRYWAIT P0, [UR5], R3 ;  /* 0x00000003ff0075a7 */ /* 0x000e640008001105 */
[----:B-1----:R-:W-:Y:S05]  /*3700*/  @!P0 BRA `(.L_x_65) ;  /* 0x0000006000f08947 */ /* 0x002fea0003800000 */
.L_x_64:
[----:B------:R-:W-:Y:S01]  /*3710*/  UISETP.NE.AND UP0, UPT, UR15, 0x1, UPT ;  /* 0x000000010f00788c */ /* 0x000fe2000bf05270 */
[----:B------:R-:W-:Y:S01]  /*3720*/  PLOP3.LUT P2, PT, PT, PT, PT, 0x80, 0x8 ;  /* 0x000000000008781c */ /* 0x000fe20003f4f070 */
[----:B------:R-:W-:Y:S02]  /*3730*/  UIADD3 UR4, UPT, UPT, UR6, 0x1, URZ ;  /* 0x0000000106047890 */ /* 0x000fe4000fffe0ff */
[----:B------:R-:W-:Y:S02]  /*3740*/  ULEA UR12, UR6, UR21, 0xa ;  /* 0x00000015060c7291 */ /* 0x000fe4000f8e50ff */
[----:B------:R-:W-:Y:S01]  /*3750*/  UISETP.NE.AND UP1, UPT, UR4, 0x5, UPT ;  /* 0x000000050400788c */ /* 0x000fe2000bf25270 */
[----:B------:R-:W-:Y:S01]  /*3760*/  PLOP3.LUT P0, PT, PT, PT, UP0, 0x80, 0x8 ;  /* 0x000000000008781c */ /* 0x000fe20003f0f008 */
[----:B------:R-:W-:Y:S02]  /*3770*/  UIADD3 UR10, UPT, UPT, UR12, 0x2, URZ ;  /* 0x000000020c0a7890 */ /* 0x000fe4000fffe0ff */
[----:B------:R-:W-:Y:S02]  /*3780*/  USEL UR7, URZ, 0x1, UP1 ;  /* 0x00000001ff077887 */ /* 0x000fe40008800000 */
[----:B------:R-:W-:Y:S02]  /*3790*/  USEL UR14, UR4, URZ, UP1 ;  /* 0x000000ff040e7287 */ /* 0x000fe40008800000 */
[----:B------:R-:W-:Y:S02]  /*37a0*/  UIADD3 UR15, UPT, UPT, UR15, -0x1, URZ ;  /* 0xffffffff0f0f7890 */ /* 0x000fe4000fffe0ff */
[----:B------:R-:W-:Y:S01]  /*37b0*/  @UP0 ULEA UR4, UR14, UR17, 0x3 ;  /* 0x000000110e040291 */ /* 0x000fe2000f8e18ff */
[----:B------:R-:W-:Y:S01]  /*37c0*/  LOP3.LUT R8, R8, UR7, RZ, 0x3c, !PT ;  /* 0x0000000708087c12 */ /* 0x000fe2000f8e3cff */
[----:B------:R-:W-:Y:S01]  /*37d0*/  UIADD3 UR7, UPT, UPT, UR5, 0x28, URZ ;  /* 0x0000002805077890 */ /* 0x000fe2000fffe0ff */
[----:B------:R-:W-:Y:S02]  /*37e0*/  UMOV UR13, 0x80004020 ;  /* 0x80004020000d7882 */ /* 0x000fe40000000000 */
[----:B-1----:R-:W-:Y:S01]  /*37f0*/  @P0 SHF.L.U32 R0, R8, 0x1f, RZ ;  /* 0x0000001f08000819 */ /* 0x002fe200000006ff */
[----:B------:R-:W-:Y:S01]  /*3800*/  UMOV UR5, 0x80004020 ;  /* 0x8000402000057882 */ /* 0x000fe20000000000 */
[----:B------:R-:W-:Y:S01]  /*3810*/  UMOV UR11, 0x80004020 ;  /* 0x80004020000b7882 */ /* 0x000fe20000000000 */
[----:B------:R-:W-:Y:S01]  /*3820*/  UMOV UR9, 0x80004020 ;  /* 0x8000402000097882 */ /* 0x000fe20000000000 */
[----:B------:R2:W3:Y:S01]  /*3830*/  @P0 SYNCS.PHASECHK.TRANS64.TRYWAIT P2, [UR4], R0 ;  /* 0x00000000ff0005a7 */ /* 0x0004e20008041104 */
[----:B------:R-:W-:Y:S03]  /*3840*/  ULEA UR4, UR6, UR20, 0x8 ;  /* 0x0000001406047291 */ /* 0x000fe6000f8e40ff */
[----:B------:R-:W-:Y:S01]  /*3850*/  UMOV UR6, UR14 ;  /* 0x0000000e00067c82 */ /* 0x000fe20008000000 */
[----:B------:R-:W-:Y:S05]  /*3860*/  UIADD3 UR8, UPT, UPT, UR4, 0x2, URZ ;  /* 0x0000000204087890 */ /* 0x000fea000fffe0ff */
[----:B------:R2:W-:Y:S01]  /*3870*/  UTCHMMA gdesc[UR4], gdesc[UR12], tmem[UR18], tmem[UR26], idesc[UR27], UP2 ;  /* 0x00ff1a0c040075ea */ /* 0x0005e20009000012 */
[----:B------:R-:W-:Y:S03]  /*3880*/  UPLOP3.LUT UP2, UPT, UPT, UPT, UPT, 0x80, 0x8 ;  /* 0x000000000008789c */ /* 0x000fe60003f4f070 */
[----:B------:R2:W-:Y:S01]  /*3890*/  UTCHMMA gdesc[UR8], gdesc[UR10], tmem[UR18], tmem[UR24], idesc[UR25], UPT ;  /* 0x00ff180a080075ea */ /* 0x0005e2000b800012 */
[----:B------:R2:W-:Y:S01]  /*38a0*/  UTCBAR.MULTICAST [UR7], URZ, UR19 ;  /* 0x000000ff070073e9 */ /* 0x0005e20008000813 */
[----:B------:R-:W-:Y:S06]  /*38b0*/  BRA.U UP3, `(.L_x_66) ;  /* 0xfffffffd03787547 */ /* 0x000fec000b83ffff */
.L_x_63:
[----:B--2---:R-:W-:Y:S01]  /*38c0*/  UIADD3 UR4, UPT, UPT, UR22, 0x1, URZ ;  /* 0x0000000116047890 */ /* 0x004fe2000fffe0ff */
[C---:B------:R-:W-:Y:S01]  /*38d0*/  ISETP.NE.AND P0, PT, R10.reuse, 0x2, PT ;  /* 0x000000020a00780c */ /* 0x040fe20003f05270 */
[----:B------:R-:W-:Y:S02]  /*38e0*/  UIADD3 UR5, UPT, UPT, UR23, 0xc0, URZ ;  /* 0x000000c017057890 */ /* 0x000fe4000fffe0ff */
[----:B------:R-:W-:Y:S01]  /*38f0*/  UISETP.NE.AND UP0, UPT, UR4, 0x4, UPT ;  /* 0x000000040400788c */ /* 0x000fe2000bf05270 */
[----:B-1----:R-:W-:Y:S02]  /*3900*/  SEL R0, RZ, 0x1, P0 ;  /* 0x00000001ff007807 */ /* 0x002fe40000000000 */
[----:B------:R-:W-:Y:S01]  /*3910*/  SEL R10, R10, RZ, P0 ;  /* 0x000000ff0a0a7207 */ /* 0x000fe20000000000 */
[----:B------:R-:W-:Y:S01]  /*3920*/  USEL UR6, URZ, 0x1, UP0 ;  /* 0x00000001ff067887 */ /* 0x000fe20008000000 */
[----:B------:R-:W-:Y:S01]  /*3930*/  LOP3.LUT R9, R9, R0, RZ, 0x3c, !PT ;  /* 0x0000000009097212 */ /* 0x000fe200078e3cff */
[----:B------:R-:W-:Y:S01]  /*3940*/  USEL UR22, UR4, URZ, UP0 ;  /* 0x000000ff04167287 */ /* 0x000fe20008000000 */
[----:B------:R1:W-:Y:S03]  /*3950*/  UTCBAR [UR5], URZ ;  /* 0x000000ff050073e9 */ /* 0x0003e600080000ff */
[----:B------:R-:W-:Y:S01]  /*3960*/  LOP3.LUT R11, R11, UR6, RZ, 0x3c, !PT ;  /* 0x000000060b0b7c12 */ /* 0x000fe2000f8e3cff */
[----:B------:R-:W-:Y:S07]  /*3970*/  @P1 BRA `(.L_x_67) ;  /* 0xfffffff800b01947 */ /* 0x000fee000383ffff */
[----:B------:R-:W2:Y:S01]  /*3980*/  S2UR UR8, SR_CgaCtaId ;  /* 0x00000000000879c3 */ /* 0x000ea20000008800 */
[----:B------:R-:W-:Y:S01]  /*3990*/  ELECT P0, URZ, PT ;  /* 0x0000000000ff782f */ /* 0x000fe20003800000 */
[----:B------:R-:W-:Y:S01]  /*39a0*/  IMAD.MOV.U32 R0, RZ, RZ, 0x1 ;  /* 0x00000001ff007424 */ /* 0x000fe200078e00ff */
[----:B------:R-:W-:Y:S01]  /*39b0*/  UIADD3 UR17, UPT, UPT, UR17, 0xe0, URZ ;  /* 0x000000e011117890 */ /* 0x000fe2000fffe0ff */
[----:B------:R-:W-:Y:S01]  /*39c0*/  SHF.L.U32 R3, R11, 0x1f, RZ ;  /* 0x0000001f0b037819 */ /* 0x000fe200000006ff */
[----:B------:R-:W-:-:S03]  /*39d0*/  UMOV UR4, 0x40 ;  /* 0x0000004000047882 */ /* 0x000fc60000000000 */
[----:B------:R-:W-:Y:S01]  /*39e0*/  UVIRTCOUNT.DEALLOC.SMPOOL 0x80 ;  /* 0x000000800000784c */ /* 0x000fe20000000000 */
[----:B--2---:R-:W-:Y:S02]  /*39f0*/  ULEA UR8, UR8, UR4, 0x18 ;  /* 0x0000000408087291 */ /* 0x004fe4000f8ec0ff */
[----:B------:R-:W-:-:S07]  /*3a00*/  ULEA UR4, UR22, UR17, 0x3 ;  /* 0x0000001116047291 */ /* 0x000fce000f8e18ff */
[----:B------:R2:W-:Y:S02]  /*3a10*/  @P0 STS.U8 [UR8+0x1c], R0 ;  /* 0x00001c00ff000988 */ /* 0x0005e40008000008 */
[----:B------:R-:W4:Y:S02]  /*3a20*/  SYNCS.PHASECHK.TRANS64.TRYWAIT P0, [UR4], R3 ;  /* 0x00000003ff0075a7 */ /* 0x000f240008001104 */
[----:B--2-4-:R-:W-:Y:S05]  /*3a30*/  @!P0 BRA `(.L_x_68) ;  /* 0x00000060003c8947 */ /* 0x014fea0003800000 */
.L_x_161:
[----:B------:R-:W-:-:S04]  /*3a40*/  UIADD3 UR4, UPT, UPT, UR22, 0x1, URZ ;  /* 0x0000000116047890 */ /* 0x000fc8000fffe0ff */
[----:B------:R-:W-:-:S04]  /*3a50*/  UISETP.NE.AND UP0, UPT, UR4, 0x4, UPT ;  /* 0x000000040400788c */ /* 0x000fc8000bf05270 */
[----:B------:R-:W-:Y:S02]  /*3a60*/  USEL UR6, URZ, 0x1, UP0 ;  /* 0x00000001ff067887 */ /* 0x000fe40008000000 */
[----:B------:R-:W-:-:S04]  /*3a70*/  USEL UR4, UR4, URZ, UP0 ;  /* 0x000000ff04047287 */ /* 0x000fc80008000000 */
[----:B-1----:R-:W-:Y:S01]  /*3a80*/  ULEA UR5, UR4, UR17, 0x3 ;  /* 0x0000001104057291 */ /* 0x002fe2000f8e18ff */
[----:B------:R-:W-:-:S04]  /*3a90*/  LOP3.LUT R2, R11, UR6, RZ, 0x3c, !PT ;  /* 0x000000060b027c12 */ /* 0x000fc8000f8e3cff */
[----:B--2---:R-:W-:-:S04]  /*3aa0*/  SHF.L.U32 R3, R2, 0x1f, RZ ;  /* 0x0000001f02037819 */ /* 0x004fc800000006ff */
[----:B------:R-:W1:Y:S02]  /*3ab0*/  SYNCS.PHASECHK.TRANS64.TRYWAIT P0, [UR5], R3 ;  /* 0x00000003ff0075a7 */ /* 0x000e640008001105 */
[----:B-1----:R-:W-:Y:S05]  /*3ac0*/  @!P0 BRA `(.L_x_69) ;  /* 0x0000006000308947 */ /* 0x002fea0003800000 */
.L_x_163:
        /* <DEDUP_REMOVED lines=9> */
.L_x_165:
[----:B------:R-:W-:-:S04]  /*3b60*/  UIADD3 UR4, UPT, UPT, UR4, 0x1, URZ ;  /* 0x0000000104047890 */ /* 0x000fc8000fffe0ff */
[----:B------:R-:W-:-:S04]  /*3b70*/  UISETP.NE.AND UP0, UPT, UR4, 0x4, UPT ;  /* 0x000000040400788c */ /* 0x000fc8000bf05270 */
[----:B------:R-:W-:Y:S02]  /*3b80*/  USEL UR5, URZ, 0x1, UP0 ;  /* 0x00000001ff057887 */ /* 0x000fe40008000000 */
[----:B------:R-:W-:-:S04]  /*3b90*/  USEL UR4, UR4, URZ, UP0 ;  /* 0x000000ff04047287 */ /* 0x000fc80008000000 */
[----:B------:R-:W-:Y:S01]  /*3ba0*/  ULEA UR4, UR4, UR17, 0x3 ;  /* 0x0000001104047291 */ /* 0x000fe2000f8e18ff */
[----:B-1----:R-:W-:-:S04]  /*3bb0*/  LOP3.LUT R3, R2, UR5, RZ, 0x3c, !PT ;  /* 0x0000000502037c12 */ /* 0x002fc8000f8e3cff */
[----:B------:R-:W-:-:S04]  /*3bc0*/  SHF.L.U32 R3, R3, 0x1f, RZ ;  /* 0x0000001f03037819 */ /* 0x000fc800000006ff */
[----:B------:R-:W1:Y:S02]  /*3bd0*/  SYNCS.PHASECHK.TRANS64.TRYWAIT P0, [UR4], R3 ;  /* 0x00000003ff0075a7 */ /* 0x000e640008001104 */
[----:B-1----:R-:W-:Y:S05]  /*3be0*/  @!P0 BRA `(.L_x_71) ;  /* 0x0000006000188947 */ /* 0x002fea0003800000 */
.L_x_167:
[----:B------:R-:W-:Y:S01]  /*3bf0*/  NOP ;  /* 0x0000000000007918 */ /* 0x000fe20000000000 */
[----:B-1----:R-:W1:Y:S01]  /*3c00*/  LDS R0, [UR8+0x14] ;  /* 0x00001408ff007984 */ /* 0x002e620008000800 */
[----:B------:R-:W-:Y:S01]  /*3c10*/  ULOP3.LUT UR4, UR30, 0xffff, URZ, 0xc0, !UPT ;  /* 0x0000ffff1e047892 */ /* 0x000fe2000f8ec0ff */
[----:B------:R-:W-:Y:S01]  /*3c20*/  UMOV UR5, 0xffff ;  /* 0x0000ffff00057882 */ /* 0x000fe20000000000 */
[----:B------:R-:W-:Y:S02]  /*3c30*/  UMOV UR6, 0x1 ;  /* 0x0000000100067882 */ /* 0x000fe40000000000 */
[----:B------:R-:W-:-:S04]  /*3c40*/  USHF.R.U32.HI UR4, URZ, 0x5, UR4 ;  /* 0x00000005ff047899 */ /* 0x000fc80008011604 */
[----:B------:R-:W-:Y:S02]  /*3c50*/  USHF.L.U32 UR5, UR5, UR4, URZ ;  /* 0x0000000405057299 */ /* 0x000fe400080006ff */
[----:B------:R-:W-:-:S04]  /*3c60*/  USHF.L.U32 UR4, UR6, UR4, URZ ;  /* 0x0000000406047299 */ /* 0x000fc800080006ff */
[----:B-1----:R-:W-:-:S04]  /*3c70*/  LOP3.LUT R0, R0, UR5, RZ, 0xc0, !PT ;  /* 0x0000000500007c12 */ /* 0x002fc8000f8ec0ff */
[----:B------:R-:W-:-:S13]  /*3c80*/  ISETP.NE.AND P0, PT, R0, UR5, PT ;  /* 0x0000000500007c0c */ /* 0x000fda000bf05270 */
[----:B------:R-:W-:Y:S05]  /*3c90*/  @P0 BRA `(.L_x_72) ;  /* 0x0000000000580947 */ /* 0x000fea0003800000 */
[----:B------:R-:W1:Y:S02]  /*3ca0*/  LDS R0, [UR8+0x18] ;  /* 0x00001808ff007984 */ /* 0x000e640008000800 */
[----:B-1----:R-:W-:-:S04]  /*3cb0*/  LOP3.LUT R0, R0, UR4, RZ, 0xc0, !PT ;  /* 0x0000000400007c12 */ /* 0x002fc8000f8ec0ff */
[----:B------:R-:W-:-:S13]  /*3cc0*/  ISETP.NE.AND P0, PT, R0, UR4, PT ;  /* 0x0000000400007c0c */ /* 0x000fda000bf05270 */
[----:B------:R-:W-:Y:S05]  /*3cd0*/  @P0 BRA `(.L_x_73) ;  /* 0x00000000003c0947 */ /* 0x000fea0003800000 */
[----:B------:R-:W1:Y:S01]  /*3ce0*/  S2R R2, SR_LANEID ;  /* 0x0000000000027919 */ /* 0x000e620000000000 */
[----:B------:R-:W-:Y:S01]  /*3cf0*/  ULOP3.LUT UR5, URZ, UR5, URZ, 0x33, !UPT ;  /* 0x00000005ff057292 */ /* 0x000fe2000f8e33ff */
[----:B------:R-:W-:Y:S01]  /*3d00*/  LOP3.LUT R4, RZ, UR4, RZ, 0x33, !PT ;  /* 0x00000004ff047c12 */ /* 0x000fe2000f8e33ff */
[----:B------:R-:W-:Y:S02]  /*3d10*/  VOTEU.ANY UR4, UPT, PT ;  /* 0x0000000000047886 */ /* 0x000fe400038e0100 */
[----:B------:R-:W-:Y:S01]  /*3d20*/  UFLO.U32 UR4, UR4 ;  /* 0x00000004000472bd */ /* 0x000fe200080e0000 */
[----:B------:R-:W2:Y:S01]  /*3d30*/  REDUX UR6, R4 ;  /* 0x00000000040673c4 */ /* 0x000ea20000000000 */
[----:B------:R-:W-:-:S06]  /*3d40*/  IMAD.U32 R0, RZ, RZ, UR5 ;  /* 0x00000005ff007e24 */ /* 0x000fcc000f8e00ff */
[----:B------:R4:W-:Y:S01]  /*3d50*/  UTCATOMSWS.AND URZ, UR5 ;  /* 0x0000000500ff79e3 */ /* 0x0009e20008000000 */
[----:B------:R-:W3:Y:S01]  /*3d60*/  REDUX UR7, R0 ;  /* 0x00000000000773c4 */ /* 0x000ee20000000000 */
[----:B-1----:R-:W-:Y:S01]  /*3d70*/  ISETP.EQ.U32.AND P0, PT, R2, UR4, PT ;  /* 0x0000000402007c0c */ /* 0x002fe2000bf02070 */
[----:B--2---:R-:W-:Y:S01]  /*3d80*/  IMAD.U32 R2, RZ, RZ, UR6 ;  /* 0x00000006ff027e24 */ /* 0x004fe2000f8e00ff */
[----:B---3--:R-:W-:-:S11]  /*3d90*/  MOV R3, UR7 ;  /* 0x0000000700037c02 */ /* 0x008fd60008000f00 */
[----:B------:R4:W-:Y:S04]  /*3da0*/  @P0 ATOMS.AND RZ, [UR8+0x14], R3 ;  /* 0x00001403ffff098c */ /* 0x0009e8000a800008 */
[----:B------:R4:W-:Y:S01]  /*3db0*/  @P0 ATOMS.AND RZ, [UR8+0x18], R2 ;  /* 0x00001802ffff098c */ /* 0x0009e2000a800008 */
[----:B------:R-:W-:Y:S05]  /*3dc0*/  BRA `(.L_x_74) ;  /* 0x0000000000147947 */ /* 0x000fea0003800000 */
.L_x_73:
[----:B------:R-:W-:Y:S02]  /*3dd0*/  MOV R2, 0x3df0 ;  /* 0x00003df000027802 */ /* 0x000fe40000000f00 */
[----:B---3-5:R-:W-:Y:S05]  /*3de0*/  CALL.REL.NOINC `($__internal_0_$__cuda_sm10x_tcgen05_guardrail_trap_col_being_dealloced_not_returned_by_alloc) ;  /* 0x0000006400007944 */ /* 0x028fea0003c00000 */
[----:B------:R-:W-:Y:S05]  /*3df0*/  BRA `(.L_x_74) ;  /* 0x0000000000087947 */ /* 0x000fea0003800000 */
.L_x_72:
[----:B------:R-:W-:Y:S02]  /*3e00*/  MOV R2, 0x3e20 ;  /* 0x00003e2000027802 */ /* 0x000fe40000000f00 */
[----:B---3-5:R-:W-:Y:S05]  /*3e10*/  CALL.REL.NOINC `($__internal_2_$__cuda_sm10x_tcgen05_guardrail_trap_unallocated_columns_being_dealloced) ;  /* 0x00000064000c7944 */ /* 0x028fea0003c00000 */
.L_x_74:
[----:B------:R-:W-:Y:S01]  /*3e20*/  NOP ;  /* 0x0000000000007918 */ /* 0x000fe20000000000 */
[----:B----4-:R-:W-:Y:S05]  /*3e30*/  EXIT ;  /* 0x000000000000794d */ /* 0x010fea0003800000 */
.L_x_56:
[----:B------:R-:W-:-:S09]  /*3e40*/  UISETP.NE.OR UP0, UPT, UR17, 0x3, !UP3 ;  /* 0x000000031100788c */ /* 0x000fd2000df05670 */
[----:B------:R-:W-:Y:S05]  /*3e50*/  BRA.U UP0, `(.L_x_75) ;  /* 0x00000011005c7547 */ /* 0x000fea000b800000 */
[----:B------:R-:W1:Y:S01]  /*3e60*/  S2UR UR10, SR_CgaCtaId ;  /* 0x00000000000a79c3 */ /* 0x000e620000008800 */
[----:B------:R-:W2:Y:S01]  /*3e70*/  LDCU UR31, c[0x0][0x370] ;  /* 0x00006e00ff1f77ac */ /* 0x000ea20008000800 */
[----:B------:R-:W-:Y:S02]  /*3e80*/  HFMA2 R13, -RZ, RZ, 0, 0 ;  /* 0x00000000ff0d7431 */ /* 0x000fe400000001ff */
[----:B------:R-:W-:Y:S01]  /*3e90*/  IMAD.MOV.U32 R15, RZ, RZ, 0x1 ;  /* 0x00000001ff0f7424 */ /* 0x000fe200078e00ff */
[----:B------:R-:W-:Y:S01]  /*3ea0*/  MOV R7, 0x2000 ;  /* 0x0000200000077802 */ /* 0x000fe20000000f00 */
[----:B------:R-:W2:Y:S01]  /*3eb0*/  LDCU.128 UR44, c[0x0][0xb10] ;  /* 0x00016200ff2c77ac */ /* 0x000ea20008000c00 */
[----:B------:R-:W-:Y:S01]  /*3ec0*/  IMAD.MOV.U32 R14, RZ, RZ, RZ ;  /* 0x000000ffff0e7224 */ /* 0x000fe200078e00ff */
[----:B------:R-:W3:Y:S01]  /*3ed0*/  LDC.64 R16, c[0x0][0x348] ;  /* 0x0000d200ff107b82 */ /* 0x000ee20000000a00 */
[----:B------:R-:W4:Y:S01]  /*3ee0*/  LDCU UR30, c[0x0][0x374] ;  /* 0x00006e80ff1e77ac */ /* 0x000f220008000800 */
[----:B------:R-:W1:Y:S06]  /*3ef0*/  LDCU UR15, c[0x0][0xb0c] ;  /* 0x00016180ff0f77ac */ /* 0x000e6c0008000800 */
[----:B------:R-:W3:Y:S01]  /*3f00*/  LDC.64 R2, c[0x0][0x888] ;  /* 0x00022200ff027b82 */ /* 0x000ee20000000a00 */
[----:B------:R-:W3:Y:S01]  /*3f10*/  LDCU UR49, c[0x0][0xb20] ;  /* 0x00016400ff3177ac */ /* 0x000ee20008000800 */
[----:B------:R-:W3:Y:S06]  /*3f20*/  LDCU UR4, c[0x0][0xb30] ;  /* 0x00016600ff0477ac */ /* 0x000eec0008000800 */
[----:B------:R-:W3:Y:S01]  /*3f30*/  LDC.64 R4, c[0x0][0x890] ;  /* 0x00022400ff047b82 */ /* 0x000ee20000000a00 */
[----:B------:R-:W-:Y:S01]  /*3f40*/  UMOV UR21, 0x400 ;  /* 0x0000040000157882 */ /* 0x000fe20000000000 */
[----:B--2---:R-:W-:-:S02]  /*3f50*/  UIMAD.WIDE.U32 UR6, UR31, UR44, URZ ;  /* 0x0000002c1f0672a5 */ /* 0x004fc4000f8e00ff */
[----:B----4-:R-:W-:Y:S02]  /*3f60*/  UIMAD.WIDE.U32 UR8, UR30, UR47, URZ ;  /* 0x0000002f1e0872a5 */ /* 0x010fe4000f8e00ff */
[----:B-1----:R-:W-:Y:S02]  /*3f70*/  ULEA UR21, UR10, UR21, 0x18 ;  /* 0x000000150a157291 */ /* 0x002fe4000f8ec0ff */
[----:B------:R-:W-:Y:S02]  /*3f80*/  UPLOP3.LUT UP3, UPT, UPT, UPT, UPT, 0x40, 0x4 ;  /* 0x000000000004789c */ /* 0x000fe40003f6e870 */
[----:B------:R-:W-:Y:S02]  /*3f90*/  UIADD3 UR37, UPT, UPT, UR21, 0x68, URZ ;  /* 0x0000006815257890 */ /* 0x000fe4000fffe0ff */
[----:B------:R-:W-:Y:S02]  /*3fa0*/  UIADD3 UR33, UPT, UPT, UR21, 0x50, URZ ;  /* 0x0000005015217890 */ /* 0x000fe4000fffe0ff */
[----:B------:R-:W-:-:S02]  /*3fb0*/  UIADD3 UR25, UPT, UPT, UR21, 0x58, URZ ;  /* 0x0000005815197890 */ /* 0x000fc4000fffe0ff */
[----:B------:R-:W-:Y:S01]  /*3fc0*/  UIADD3 UR17, UPT, UPT, UR21, 0x60, URZ ;  /* 0x0000006015117890 */ /* 0x000fe2000fffe0ff */
[----:B------:R-:W-:Y:S01]  /*3fd0*/  UMOV UR6, UR7 ;  /* 0x0000000700067c82 */ /* 0x000fe20008000000 */
[----:B------:R-:W-:Y:S01]  /*3fe0*/  UMOV UR41, UR9 ;  /* 0x0000000900297c82 */ /* 0x000fe20008000000 */
[----:B------:R-:W-:Y:S02]  /*3ff0*/  UISETP.GE.AND UP0, UPT, UR42, 0x1, UPT ;  /* 0x000000012a00788c */ /* 0x000fe4000bf06270 */
[----:B------:R-:W-:Y:S01]  /*4000*/  UISETP.NE.AND UP4, UPT, UR42, 0x1, UPT ;  /* 0x000000012a00788c */ /* 0x000fe2000bf85270 */
[----:B------:R-:W1:Y:S01]  /*4010*/  LDCU.64 UR22, c[0x0][0xb28] ;  /* 0x00016500ff1677ac */ /* 0x000e620008000a00 */
[----:B------:R-:W-:Y:S02]  /*4020*/  UISETP.NE.AND UP6, UPT, UR15, 0x1, UPT ;  /* 0x000000010f00788c */ /* 0x000fe4000bfc5270 */
[----:B------:R-:W-:Y:S02]  /*4030*/  UISETP.NE.AND UP5, UPT, UR46, 0x1, UPT ;  /* 0x000000012e00788c */ /* 0x000fe4000bfa5270 */
[----:B------:R-:W-:-:S02]  /*4040*/  UPRMT UR37, UR10, 0x654, UR37 ;  /* 0x000006540a257896 */ /* 0x000fc40008000025 */
[----:B------:R-:W-:Y:S02]  /*4050*/  USHF.R.U32.HI UR43, URZ, UR45, UR6 ;  /* 0x0000002dff2b7299 */ /* 0x000fe40008011606 */
[----:B------:R-:W-:Y:S02]  /*4060*/  UPRMT UR40, UR10, 0x654, UR33 ;  /* 0x000006540a287896 */ /* 0x000fe40008000021 */
[----:B------:R-:W-:Y:S02]  /*4070*/  UPRMT UR39, UR10, 0x654, UR25 ;  /* 0x000006540a277896 */ /* 0x000fe40008000019 */
[----:B------:R-:W-:Y:S02]  /*4080*/  UPRMT UR38, UR10, 0x654, UR17 ;  /* 0x000006540a267896 */ /* 0x000fe40008000011 */
[----:B---3--:R-:W-:Y:S02]  /*4090*/  USHF.R.U32.HI UR41, URZ, UR49, UR41 ;  /* 0x00000031ff297299 */ /* 0x008fe40008011629 */
[----:B------:R-:W-:-:S11]  /*40a0*/  UISETP.NE.AND UP2, UPT, UR4, 0x1, UPT ;  /* 0x000000010400788c */ /* 0x000fd6000bf45270 */
.L_x_86:
[C---:B------:R-:W-:Y:S02]  /*40b0*/  LEA R12, R14.reuse, UR21, 0x3 ;  /* 0x000000150e0c7c11 */ /* 0x040fe4000f8e18ff */
[----:B------:R-:W-:Y:S02]  /*40c0*/  SHF.L.U32 R9, R13, 0x1f, RZ ;  /* 0x0000001f0d097819 */ /* 0x000fe400000006ff */
[----:B------:R-:W-:Y:S02]  /*40d0*/  LEA R10, R14, UR21, 0x4 ;  /* 0x000000150e0a7c11 */ /* 0x000fe4000f8e20ff */
[----:B--2---:R-:W2:Y:S02]  /*40e0*/  SYNCS.PHASECHK.TRANS64.TRYWAIT P0, [R12+URZ+0xa0], R9 ;  /* 0x0000a0090c0075a7 */ /* 0x004ea400080011ff */
[----:B--2---:R-:W-:Y:S05]  /*40f0*/  @!P0 BRA `(.L_x_76) ;  /* 0x0000005800ec8947 */ /* 0x004fea0003800000 */
.L_x_168:
[----:B--2---:R-:W2:Y:S01]  /*4100*/  LDS.128 R8, [R10+0x130] ;  /* 0x000130000a087984 */ /* 0x004ea20000000c00 */
[----:B------:R-:W-:Y:S01]  /*4110*/  UISETP.GE.AND UP0, UPT, UR42, 0x1, UPT ;  /* 0x000000012a00788c */ /* 0x000fe2000bf06270 */
[----:B------:R-:W-:Y:S01]  /*4120*/  @!PT LDS RZ, [RZ] ;  /* 0x00000000fffff984 */ /* 0x000fe20000000800 */
[----:B------:R-:W-:Y:S01]  /*4130*/  @!PT LDS RZ, [RZ] ;  /* 0x00000000fffff984 */ /* 0x000fe20000000800 */
[----:B------:R-:W-:Y:S01]  /*4140*/  @!PT LDS RZ, [RZ] ;  /* 0x00000000fffff984 */ /* 0x000fe20000000800 */
[----:B------:R-:W-:Y:S01]  /*4150*/  @!PT LDS RZ, [RZ] ;  /* 0x00000000fffff984 */ /* 0x000fe20000000800 */
[----:B------:R3:W-:Y:S06]  /*4160*/  MEMBAR.ALL.CTA ;  /* 0x0000000000007992 */ /* 0x0007ec0000008000 */
[----:B---3--:R-:W3:Y:S01]  /*4170*/  FENCE.VIEW.ASYNC.S ;  /* 0x00000000000073c6 */ /* 0x008ee20000000000 */
[----:B--2---:R-:W-:Y:S11]  /*4180*/  LOP3.LUT P0, RZ, R10, 0x1, RZ, 0xc0, !PT ;  /* 0x000000010aff7812 */ /* 0x004ff6000780c0ff */
[----:B------:R-:W-:Y:S02]  /*4190*/  @!UPT UIADD3 URZ, UPT, UPT, URZ, URZ, URZ ;  /* 0x000000fffffff290 */ /* 0x000fe4000fffe0ff */
[----:B---3--:R-:W-:Y:S01]  /*41a0*/  VOTEU.ANY UP1, P0 ;  /* 0x0000000000ff7886 */ /* 0x008fe20000020100 */
[----:B------:R-:W-:Y:S11]  /*41b0*/  PLOP3.LUT P0, PT, PT, PT, UP1, 0x80, 0x8 ;  /* 0x000000000008781c */ /* 0x000ff60003f0f018 */
[----:B------:R-:W-:Y:S02]  /*41c0*/  @!UPT UIADD3 URZ, UPT, UPT, URZ, URZ, URZ ;  /* 0x000000fffffff290 */ /* 0x000fe4000fffe0ff */
[----:B------:R-:W-:Y:S02]  /*41d0*/  @P0 SHF.R.U32.HI R0, RZ, 0x10, R9 ;  /* 0x00000010ff000819 */ /* 0x000fe40000011609 */
[----:B------:R-:W-:Y:S02]  /*41e0*/  @P0 MOV R6, R8 ;  /* 0x0000000800060202 */ /* 0x000fe40000000f00 */
[----:B------:R-:W-:Y:S01]  /*41f0*/  @P0 R2UR UR4, R0 ;  /* 0x00000000000402ca */ /* 0x000fe200000e0000 */
[----:B------:R-:W-:Y:S01]  /*4200*/  VIADD R0, R12, 0xb0 ;  /* 0x000000b00c007836 */ /* 0x000fe20000000000 */
[----:B------:R-:W-:Y:S02]  /*4210*/  @P0 LOP3.LUT R8, R9, 0xffff, RZ, 0xc0, !PT ;  /* 0x0000ffff09080812 */ /* 0x000fe400078ec0ff */
[----:B------:R-:W-:Y:S02]  /*4220*/  @P0 R2UR UR6, R6 ;  /* 0x00000000060602ca */ /* 0x000fe400000e0000 */
[----:B------:R-:W-:Y:S02]  /*4230*/  PRMT R0, RZ, 0x654, R0 ;  /* 0x00000654ff007816 */ /* 0x000fe40000000000 */
[----:B------:R-:W-:Y:S02]  /*4240*/  @P0 R2UR UR5, R8 ;  /* 0x00000000080502ca */ /* 0x000fe400000e0000 */
[----:B------:R2:W-:Y:S03]  /*4250*/  SYNCS.ARRIVE.TRANS64.RED.A1T0 RZ, [R0+URZ], RZ ;  /* 0x000000ff00ff79a7 */ /* 0x0005e600081004ff */
[----:B------:R-:W-:Y:S04]  /*4260*/  @UP1 UMOV UR29, UR4 ;  /* 0x00000004001d1c82 */ /* 0x000fe80008000000 */
[----:B------:R-:W-:Y:S04]  /*4270*/  @UP1 UMOV UR14, UR6 ;  /* 0x00000006000e1c82 */ /* 0x000fe80008000000 */
[----:B------:R-:W-:Y:S01]  /*4280*/  @UP1 UMOV UR13, UR5 ;  /* 0x00000005000d1c82 */ /* 0x000fe20008000000 */
[----:B------:R-:W-:Y:S05]  /*4290*/  BRA.U !UP0, `(.L_x_77) ;  /* 0x0000000108a47547 */ /* 0x000fea000b800000 */
[----:B------:R-:W-:Y:S02]  /*42a0*/  UIMAD.WIDE.U32 UR18, UR13, UR47, URZ ;  /* 0x0000002f0d1272a5 */ /* 0x000fe4000f8e00ff */
[----:B------:R-:W-:Y:S02]  /*42b0*/  UIMAD.WIDE.U32 UR26, UR14, UR44, URZ ;  /* 0x0000002c0e1a72a5 */ /* 0x000fe4000f8e00ff */
[----:B------:R-:W-:Y:S02]  /*42c0*/  USEL UR4, UR30, UR41, !UP5 ;  /* 0x000000291e047287 */ /* 0x000fe4000e800000 */
[----:B------:R-:W-:Y:S02]  /*42d0*/  USEL UR7, UR31, UR43, !UP6 ;  /* 0x0000002b1f077287 */ /* 0x000fe4000f000000 */
[----:B-1----:R-:W-:Y:S02]  /*42e0*/  UIMAD.WIDE.U32 UR8, UR4, UR22, URZ ;  /* 0x00000016040872a5 */ /* 0x002fe4000f8e00ff */
[----:B------:R-:W-:Y:S01]  /*42f0*/  UIMAD.WIDE.U32 UR10, UR7, UR22, URZ ;  /* 0x00000016070a72a5 */ /* 0x000fe2000f8e00ff */
[----:B------:R-:W-:Y:S02]  /*4300*/  UMOV UR5, UR19 ;  /* 0x0000001300057c82 */ /* 0x000fe40008000000 */
[----:B------:R-:W-:Y:S03]  /*4310*/  USHF.R.U32.HI UR6, URZ, UR49, UR5 ;  /* 0x00000031ff067299 */ /* 0x000fe60008011605 */
[----:B------:R-:W-:Y:S01]  /*4320*/  UMOV UR5, UR27 ;  /* 0x0000001b00057c82 */ /* 0x000fe20008000000 */
[----:B------:R-:W-:Y:S02]  /*4330*/  USEL UR6, UR13, UR6, !UP5 ;  /* 0x000000060d067287 */ /* 0x000fe4000e800000 */
[----:B------:R-:W-:Y:S03]  /*4340*/  USHF.R.U32.HI UR12, URZ, UR45, UR5 ;  /* 0x0000002dff0c7299 */ /* 0x000fe60008011605 */
[----:B------:R-:W-:Y:S02]  /*4350*/  UMOV UR5, UR9 ;  /* 0x0000000900057c82 */ /* 0x000fe40008000000 */
[----:B------:R-:W-:Y:S03]  /*4360*/  @UP4 USHF.R.U32.HI UR4, URZ, UR23, UR5 ;  /* 0x00000017ff044299 */ /* 0x000fe60008011605 */
[----:B------:R-:W-:Y:S01]  /*4370*/  UMOV UR5, UR11 ;  /* 0x0000000b00057c82 */ /* 0x000fe20008000000 */
[----:B------:R-:W-:Y:S02]  /*4380*/  UIMAD UR4, UR42, UR4, URZ ;  /* 0x000000042a0472a4 */ /* 0x000fe4000f8e02ff */
[----:B------:R-:W-:Y:S02]  /*4390*/  @UP4 USHF.R.U32.HI UR7, URZ, UR23, UR5 ;  /* 0x00000017ff074299 */ /* 0x000fe40008011605 */
[----:B------:R-:W-:Y:S02]  /*43a0*/  UIMAD.WIDE.U32 UR10, UR6, UR22, URZ ;  /* 0x00000016060a72a5 */ /* 0x000fe4000f8e00ff */
[----:B------:R-:W-:Y:S02]  /*43b0*/  USEL UR5, UR14, UR12, !UP6 ;  /* 0x0000000c0e057287 */ /* 0x000fe4000f000000 */
[----:B------:R-:W-:Y:S02]  /*43c0*/  UIMAD UR8, UR42, UR7, URZ ;  /* 0x000000072a0872a4 */ /* 0x000fe4000f8e02ff */
[----:B------:R-:W-:Y:S03]  /*43d0*/  UISETP.GE.AND UP0, UPT, UR6, UR4, UPT ;  /* 0x000000040600728c */ /* 0x000fe6000bf06270 */
[----:B------:R-:W-:Y:S01]  /*43e0*/  UMOV UR4, UR11 ;  /* 0x0000000b00047c82 */ /* 0x000fe20008000000 */
[----:B------:R-:W-:Y:S02]  /*43f0*/  UISETP.GE.OR UP0, UPT, UR5, UR8, UP0 ;  /* 0x000000080500728c */ /* 0x000fe40008706670 */
[----:B------:R-:W-:Y:S02]  /*4400*/  USHF.R.U32.HI UR4, URZ, UR23, UR4 ;  /* 0x00000017ff047299 */ /* 0x000fe40008011604 */
[----:B------:R-:W-:Y:S02]  /*4410*/  UIMAD.WIDE.U32 UR8, UR5, UR22, URZ ;  /* 0x00000016050872a5 */ /* 0x000fe4000f8e00ff */
[----:B------:R-:W-:Y:S04]  /*4420*/  USEL UR10, UR6, UR4, !UP4 ;  /* 0x00000004060a7287 */ /* 0x000fe8000e000000 */
[----:B------:R-:W-:Y:S01]  /*4430*/  UIADD3 UR11, UPT, UPT, -UR10, URZ, URZ ;  /* 0x000000ff0a0b7290 */ /* 0x000fe2000fffe1ff */
[----:B------:R-:W-:Y:S02]  /*4440*/  @!UP0 UMOV UR4, UR9 ;  /* 0x0000000900048c82 */ /* 0x000fe40008000000 */
[----:B------:R-:W-:Y:S02]  /*4450*/  @!UP0 USHF.R.U32.HI UR4, URZ, UR23, UR4 ;  /* 0x00000017ff048299 */ /* 0x000fe40008011604 */
[----:B------:R-:W-:Y:S02]  /*4460*/  UIMAD UR8, UR42, UR11, UR6 ;  /* 0x0000000b2a0872a4 */ /* 0x000fe4000f8e0206 */
[----:B------:R-:W-:Y:S04]  /*4470*/  @!UP0 USEL UR4, UR5, UR4, !UP4 ;  /* 0x0000000405048287 */ /* 0x000fe8000e000000 */
[----:B------:R-:W-:Y:S02]  /*4480*/  @!UP0 UIMAD UR8, UR7, UR8, UR4 ;  /* 0x00000008070882a4 */ /* 0x000fe4000f8e0204 */
[----:B------:R-:W-:Y:S02]  /*4490*/  @!UP0 UIADD3 UR9, UPT, UPT, UR10, -UR4, URZ ;  /* 0x800000040a098290 */ /* 0x000fe4000fffe0ff */
[----:B------:R-:W-:Y:S02]  /*44a0*/  UIADD3 UR4, UPT, UPT, -UR5, URZ, URZ ;  /* 0x000000ff05047290 */ /* 0x000fe4000fffe1ff */
[----:B------:R-:W-:Y:S02]  /*44b0*/  UIADD3 UR7, UPT, UPT, -UR6, URZ, URZ ;  /* 0x000000ff06077290 */ /* 0x000fe4000fffe1ff */
[----:B------:R-:W-:Y:S02]  /*44c0*/  @!UP0 UIMAD UR6, UR9, UR42, UR5 ;  /* 0x0000002a090682a4 */ /* 0x000fe4000f8e0205 */
[----:B------:R-:W-:Y:S02]  /*44d0*/  UIMAD UR14, UR15, UR4, UR14 ;  /* 0x000000040f0e72a4 */ /* 0x000fe4000f8e020e */
[----:B------:R-:W-:Y:S01]  /*44e0*/  UIMAD UR13, UR46, UR7, UR13 ;  /* 0x000000072e0d72a4 */ /* 0x000fe2000f8e020d */
[----:B------:R-:W-:Y:S02]  /*44f0*/  @!UP0 UMOV UR5, UR8 ;  /* 0x0000000800058c82 */ /* 0x000fe40008000000 */
[----:B------:R-:W-:Y:S02]  /*4500*/  UIMAD UR14, UR5, UR15, UR14 ;  /* 0x0000000f050e72a4 */ /* 0x000fe4000f8e020e */
[----:B------:R-:W-:Y:S11]  /*4510*/  UIMAD UR13, UR6, UR46, UR13 ;  /* 0x0000002e060d72a4 */ /* 0x000ff6000f8e020d */
[----:B------:R-:W-:Y:S01]  /*4520*/  @!UPT UIADD3 URZ, UPT, UPT, URZ, URZ, URZ ;  /* 0x000000fffffff290 */ /* 0x000fe2000fffe0ff */
.L_x_77:
[----:B------:R-:W3:Y:S01]  /*4530*/  @!UP2 LDCU.128 UR8, c[0x0][0xb10] ;  /* 0x00016200ff08a7ac */ /* 0x000ee20008000c00 */
[C---:B------:R-:W-:Y:S02]  /*4540*/  ISETP.NE.U32.AND P1, PT, R4.reuse, RZ, PT ;  /* 0x000000ff0400720c */ /* 0x040fe40003f25070 */
[----:B------:R-:W-:Y:S02]  /*4550*/  ISETP.NE.U32.AND P0, PT, R4, RZ, PT ;  /* 0x000000ff0400720c */ /* 0x000fe40003f05070 */
[C---:B------:R-:W-:Y:S02]  /*4560*/  ISETP.NE.AND.EX P1, PT, R5.reuse, RZ, PT, P1 ;  /* 0x000000ff0500720c */ /* 0x040fe40003f25310 */
[----:B------:R-:W-:Y:S01]  /*4570*/  ISETP.NE.AND.EX P0, PT, R5, RZ, PT, P0 ;  /* 0x000000ff0500720c */ /* 0x000fe20003f05300 */
[----:B------:R-:W4:Y:S01]  /*4580*/  @!UP2 LDCU UR5, c[0x0][0xb0c] ;  /* 0x00016180ff05a7ac */ /* 0x000f220008000800 */
[----:B------:R-:W-:Y:S01]  /*4590*/  SHF.L.U32 R9, R15, 0x1f, RZ ;  /* 0x0000001f0f097819 */ /* 0x000fe200000006ff */
[----:B------:R-:W-:Y:S02]  /*45a0*/  USHF.L.U32 UR35, UR16, 0x6, URZ ;  /* 0x0000000610237899 */ /* 0x000fe400080006ff */
[----:B------:R-:W-:Y:S02]  /*45b0*/  USHF.L.U32 UR34, UR20, 0x8, URZ ;  /* 0x0000000814227899 */ /* 0x000fe400080006ff */
[----:B---3--:R-:W-:Y:S07]  /*45c0*/  UIMAD.WIDE.U32 UR6, UR14, UR8, URZ ;  /* 0x000000080e0672a5 */ /* 0x008fee000f8e00ff */
[----:B------:R-:W-:Y:S01]  /*45d0*/  @!UP2 UMOV UR4, UR7 ;  /* 0x000000070004ac82 */ /* 0x000fe20008000000 */
[----:B----4-:R-:W-:Y:S02]  /*45e0*/  @!UP2 UISETP.NE.AND UP0, UPT, UR5, 0x1, UPT ;  /* 0x000000010500a88c */ /* 0x010fe4000bf05270 */
[----:B------:R-:W-:Y:S02]  /*45f0*/  @!UP2 USHF.R.U32.HI UR4, URZ, UR9, UR4 ;  /* 0x00000009ff04a299 */ /* 0x000fe40008011604 */
[----:B------:R-:W-:Y:S02]  /*4600*/  UIMAD.WIDE.U32 UR6, UR13, UR11, URZ ;  /* 0x0000000b0d0672a5 */ /* 0x000fe4000f8e00ff */
[----:B------:R-:W-:Y:S02]  /*4610*/  @!UP2 USEL UR8, UR14, UR4, !UP0 ;  /* 0x000000040e08a287 */ /* 0x000fe4000c000000 */
[----:B------:R-:W-:Y:S03]  /*4620*/  @!UP2 UISETP.NE.AND UP0, UPT, UR10, 0x1, UPT ;  /* 0x000000010a00a88c */ /* 0x000fe6000bf05270 */
[----:B------:R-:W-:Y:S02]  /*4630*/  @!UP2 UMOV UR6, UR7 ;  /* 0x000000070006ac82 */ /* 0x000fe40008000000 */
[----:B------:R-:W3:Y:S02]  /*4640*/  @!UP2 LDCU UR4, c[0x0][0xb20] ;  /* 0x00016400ff04a7ac */ /* 0x000ee40008000800 */
[----:B---3--:R-:W-:Y:S04]  /*4650*/  @!UP2 USHF.R.U32.HI UR6, URZ, UR4, UR6 ;  /* 0x00000004ff06a299 */ /* 0x008fe80008011606 */
[----:B------:R-:W-:Y:S04]  /*4660*/  @!UP2 USEL UR6, UR13, UR6, !UP0 ;  /* 0x000000060d06a287 */ /* 0x000fe8000c000000 */
[----:B------:R-:W-:Y:S02]  /*4670*/  @!UP2 UIADD3 UR4, UPT, UPT, -UR8, UR6, URZ ;  /* 0x000000060804a290 */ /* 0x000fe4000fffe1ff */
[----:B------:R-:W-:Y:S02]  /*4680*/  @!UP2 UIADD3 UR6, UPT, UPT, UR8, -UR6, URZ ;  /* 0x800000060806a290 */ /* 0x000fe4000fffe0ff */
[----:B------:R-:W-:Y:S02]  /*4690*/  @!UP2 UIMAD UR14, UR4, UR5, UR14 ;  /* 0x00000005040ea2a4 */ /* 0x000fe4000f8e020e */
[----:B------:R-:W-:Y:S01]  /*46a0*/  @!UP2 UIMAD UR13, UR6, UR10, UR13 ;  /* 0x0000000a060da2a4 */ /* 0x000fe2000f8e020d */
[----:B------:R-:W-:Y:S11]  /*46b0*/  BRA.U UP3, `(.L_x_78) ;  /* 0x0000000103107547 */ /* 0x000ff6000b800000 */
[----:B--2---:R-:W-:Y:S04]  /*46c0*/  MOV R0, UR48 ;  /* 0x0000003000007c02 */ /* 0x004fe80008000f00 */
[----:B------:R-:W-:Y:S04]  /*46d0*/  SHF.L.U32 R11, R0, 0x1f, RZ ;  /* 0x0000001f000b7819 */ /* 0x000fe800000006ff */
[----:B------:R-:W2:Y:S02]  /*46e0*/  SYNCS.PHASECHK.TRANS64.TRYWAIT P2, [UR21+0x98], R11 ;  /* 0x0000980bff0075a7 */ /* 0x000ea40008041115 */
[----:B--2---:R-:W-:Y:S05]  /*46f0*/  @!P2 BRA `(.L_x_79) ;  /* 0x000000540080a947 */ /* 0x004fea0003800000 */
.L_x_78:
[----:B------:R-:W-:Y:S05]  /*4700*/  @!P1 BRA `(.L_x_80) ;  /* 0x0000000000309947 */ /* 0x000fea0003800000 */
[----:B------:R-:W-:Y:S01]  /*4710*/  ISETP.NE.U32.AND P1, PT, R2, RZ, PT ;  /* 0x000000ff0200720c */ /* 0x000fe20003f25070 */
[----:B------:R-:W3:Y:S01]  /*4720*/  LDCU.64 UR4, c[0x0][0x358] ;  /* 0x00006b00ff0477ac */ /* 0x000ee20008000a00 */
[----:B------:R-:W-:Y:S02]  /*4730*/  IMAD.MOV.U32 R81, RZ, RZ, 0x1 ;  /* 0x00000001ff517424 */ /* 0x000fe400078e00ff */
[----:B------:R-:W-:Y:S11]  /*4740*/  ISETP.NE.AND.EX P1, PT, R3, RZ, PT, P1 ;  /* 0x000000ff0300720c */ /* 0x000ff60003f25310 */
[----:B------:R-:W-:Y:S02]  /*4750*/  @!UPT UIADD3 URZ, UPT, UPT, URZ, URZ, URZ ;  /* 0x000000fffffff290 */ /* 0x000fe4000fffe0ff */
[----:B--2---:R-:W2:Y:S01]  /*4760*/  @P1 LDC.64 R10, c[0x0][0x888] ;  /* 0x00022200ff0a1b82 */ /* 0x004ea20000000a00 */
[----:B------:R-:W-:Y:S04]  /*4770*/  @P1 IMAD R0, R4, UR36, RZ ;  /* 0x0000002404001c24 */ /* 0x000fe8000f8e02ff */
[----:B--2---:R-:W-:Y:S04]  /*4780*/  @P1 IMAD.WIDE R10, R0, 0x4, R10 ;  /* 0x00000004000a1825 */ /* 0x004fe800078e020a */
[----:B------:R-:W-:Y:S01]  /*4790*/  HFMA2 R0, -RZ, RZ, 0, 5.9604644775390625e-08 ;  /* 0x00000001ff007431 */ /* 0x000fe200000001ff */
[----:B---3-5:R3:W5:Y:S04]  /*47a0*/  @P1 LDG.E R41, desc[UR4][R10.64] ;  /* 0x000000040a291981 */ /* 0x028768000c1e1900 */
[----:B------:R-:W-:Y:S01]  /*47b0*/  @!P1 PRMT R81, R0, 0x7610, R81 ;  /* 0x0000761000519816 */ /* 0x000fe20000000051 */
[----:B---3--:R-:W4:Y:S06]  /*47c0*/  @!P1 LDC R41, c[0x0][0x880] ;  /* 0x00022000ff299b82 */ /* 0x008f2c0000000800 */
.L_x_80:
[----:B----45:R-:W-:Y:S01]  /*47d0*/  @!P0 FSETP.EQ.AND P1, PT, R41, RZ, PT ;  /* 0x000000ff2900820b */ /* 0x030fe20003f22000 */
[----:B------:R-:W-:Y:S01]  /*47e0*/  @!UPT UIADD3 URZ, UPT, UPT, URZ, URZ, URZ ;  /* 0x000000fffffff290 */ /* 0x000fe2000fffe0ff */
[----:B------:R-:W-:Y:S11]  /*47f0*/  @!P0 BRA `(.L_x_81) ;  /* 0x0000000000188947 */ /* 0x000ff60003800000 */
[----:B------:R-:W-:Y:S02]  /*4800*/  LOP3.LUT P0, RZ, R81, 0xff, RZ, 0xc0, !PT ;  /* 0x000000ff51ff7812 */ /* 0x000fe4000780c0ff */
[----:B------:R-:W-:Y:S04]  /*4810*/  ISETP.NE.U32.AND P1, PT, R2, RZ, PT ;  /* 0x000000ff0200720c */ /* 0x000fe80003f25070 */
[----:B------:R-:W-:Y:S04]  /*4820*/  ISETP.NE.AND.EX P1, PT, R3, RZ, PT, P1 ;  /* 0x000000ff0300720c */ /* 0x000fe80003f25310 */
[----:B------:R-:W-:Y:S03]  /*4830*/  PLOP3.LUT P1, PT, P1, PT, PT, 0x8, 0x80 ;  /* 0x000000000080781c */ /* 0x000fe60000f2e170 */
[----:B------:R-:W-:Y:S11]  /*4840*/  @P0 FSETP.EQ.AND P1, PT, R41, RZ, PT ;  /* 0x000000ff2900020b */ /* 0x000ff60003f22000 */
[----:B------:R-:W-:Y:S02]  /*4850*/  @!UPT UIADD3 URZ, UPT, UPT, URZ, URZ, URZ ;  /* 0x000000fffffff290 */ /* 0x000fe4000fffe0ff */
.L_x_81:
[----:B------:R-:W3:Y:S01]  /*4860*/  SYNCS.PHASECHK.TRANS64.TRYWAIT P2, [UR21+0x70], R9 ;  /* 0x00007009ff0075a7 */ /* 0x000ee20008041115 */
[----:B------:R-:W-:Y:S04]  /*4870*/  ELECT P0, URZ, PT ;  /* 0x0000000000ff782f */ /* 0x000fe80003800000 */
[----:B------:R-:W-:Y:S11]  /*4880*/  PLOP3.LUT P1, PT, P1, P0, PT, 0xf2, 0x2f ;  /* 0x00000000002f781c */ /* 0x000ff60000f21e72 */
[----:B------:R-:W-:Y:S02]  /*4890*/  @!UPT UIADD3 URZ, UPT, UPT, URZ, URZ, URZ ;  /* 0x000000fffffff290 */ /* 0x000fe4000fffe0ff */
[----:B------:R-:W-:Y:S05]  /*48a0*/  @!P1 IADD3 R8, P0, PT, R16, 0x580, RZ ;  /* 0x0000058010089810 */ /* 0x000fea0007f1e0ff */
[----:B------:R-:W-:Y:S01]  /*48b0*/  @!P1 IMAD.X R6, RZ, RZ, R17, P0 ;  /* 0x000000ffff069224 */ /* 0x000fe200000e0611 */
[----:B---3--:R-:W-:Y:S07]  /*48c0*/  @!P2 BRA `(.L_x_82) ;  /* 0x000000540024a947 */ /* 0x008fee0003800000 */
.L_x_171:
[----:B------:R-:W-:Y:S01]  /*48d0*/  @!P1 R2UR UR5, R8 ;  /* 0x00000000080592ca */ /* 0x000fe200000e0000 */
[----:B------:R-:W-:Y:S01]  /*48e0*/  VOTEU.ALL UP0, P1 ;  /* 0x0000000000ff7886 */ /* 0x000fe20000800000 */
[----:B------:R-:W-:Y:S01]  /*48f0*/  @!P1 R2UR UR4, R6 ;  /* 0x00000000060492ca */ /* 0x000fe200000e0000 */
[----:B--2---:R-:W-:Y:S01]  /*4900*/  @!P1 IMAD.MOV.U32 R0, RZ, RZ, 0x2000 ;  /* 0x00002000ff009424 */ /* 0x004fe200078e00ff */
[----:B------:R-:W-:Y:S01]  /*4910*/  UMOV UR6, 0x0 ;  /* 0x0000000000067882 */ /* 0x000fe20000000000 */
[----:B------:R-:W-:Y:S01]  /*4920*/  UMOV UR7, 0x10000000 ;  /* 0x1000000000077882 */ /* 0x000fe20000000000 */
[----:B------:R-:W-:Y:S01]  /*4930*/  @!UP0 UIADD3 UR32, UPT, UPT, UR21, 0x400, URZ ;  /* 0x0000040015208890 */ /* 0x000fe2000fffe0ff */
[----:B------:R-:W-:Y:S01]  /*4940*/  @!P1 IADD3 R8, P0, PT, R16, 0x580, RZ ;  /* 0x0000058010089810 */ /* 0x000fe20007f1e0ff */
[----:B------:R-:W-:Y:S04]  /*4950*/  VOTEU.ALL UP0, P1 ;  /* 0x0000000000ff7886 */ /* 0x000fe80000800000 */
[----:B------:R-:W-:Y:S02]  /*4960*/  @!P1 IMAD.X R6, RZ, RZ, R17, P0 ;  /* 0x000000ffff069224 */ /* 0x000fe400000e0611 */
[----:B------:R-:W-:Y:S02]  /*4970*/  IMAD.U32 R10, RZ, RZ, UR5 ;  /* 0x00000005ff0a7e24 */ /* 0x000fe4000f8e00ff */
[----:B------:R-:W-:Y:S03]  /*4980*/  IMAD.U32 R11, RZ, RZ, UR4 ;  /* 0x00000004ff0b7e24 */ /* 0x000fe6000f8e00ff */
[----:B------:R-:W-:Y:S02]  /*4990*/  @!P1 R2UR UR4, R10 ;  /* 0x000000000a0492ca */ /* 0x000fe400000e0000 */
[----:B------:R-:W-:Y:S11]  /*49a0*/  @!P1 R2UR UR5, R11 ;  /* 0x000000000b0592ca */ /* 0x000ff600000e0000 */
[----:B------:R-:W-:Y:S02]  /*49b0*/  @!UPT UIADD3 URZ, UPT, UPT, URZ, URZ, URZ ;  /* 0x000000fffffff290 */ /* 0x000fe4000fffe0ff */
[----:B------:R2:W-:Y:S01]  /*49c0*/  @!UP0 UTMALDG.3D [UR32], [UR4], desc[UR6] ;  /* 0x00000620040085b4 */ /* 0x0005e20008011000 */
[----:B------:R2:W-:Y:S01]  /*49d0*/  @!P1 SYNCS.ARRIVE.TRANS64.RED.A0TR RZ, [UR21+0x50], R0 ;  /* 0x00005000ffff99a7 */ /* 0x0005e20008300415 */
[----:B------:R-:W-:Y:S01]  /*49e0*/  SYNCS.ARRIVE.TRANS64.RED.A1T0 RZ, [UR40], RZ ;  /* 0x000000ffffff79a7 */ /* 0x000fe20008100428 */
[----:B------:R-:W3:Y:S02]  /*49f0*/  SYNCS.PHASECHK.TRANS64.TRYWAIT P2, [UR21+0x78], R9 ;  /* 0x00007809ff0075a7 */ /* 0x000ee40008041115 */
[----:B--23--:R-:W-:Y:S05]  /*4a00*/  @!P2 BRA `(.L_x_83) ;  /* 0x0000005000eca947 */ /* 0x00cfea0003800000 */
.L_x_173:
        /* <DEDUP_REMOVED lines=8> */
[----:B------:R-:W-:Y:S01]  /*4a90*/  @!UP0 UIADD3 UR24, UPT, UPT, UR21, 0x2400, URZ ;  /* 0x0000240015188890 */ /* 0x000fe2000fffe0ff */
[----:B------:R-:W-:Y:S01]  /*4aa0*/  VOTEU.ALL UP0, P1 ;  /* 0x0000000000ff7886 */ /* 0x000fe20000800000 */
[----:B------:R-:W-:Y:S01]  /*4ab0*/  UMOV UR27, UR35 ;  /* 0x00000023001b7c82 */ /* 0x000fe20008000000 */
[----:B------:R-:W-:Y:S02]  /*4ac0*/  UMOV UR28, UR36 ;  /* 0x00000024001c7c82 */ /* 0x000fe40008000000 */
[----:B------:R-:W-:Y:S02]  /*4ad0*/  IMAD.U32 R10, RZ, RZ, UR5 ;  /* 0x00000005ff0a7e24 */ /* 0x000fe4000f8e00ff */
[----:B------:R-:W-:Y:S02]  /*4ae0*/  IMAD.U32 R11, RZ, RZ, UR4 ;  /* 0x00000004ff0b7e24 */ /* 0x000fe4000f8e00ff */
[----:B------:R-:W-:Y:S01]  /*4af0*/  @!P1 IMAD.X R6, RZ, RZ, R17, P0 ;  /* 0x000000ffff069224 */ /* 0x000fe200000e0611 */
        /* <DEDUP_REMOVED lines=8> */
.L_x_175:
[----:B------:R-:W-:Y:S01]  /*4b80*/  @!P1 R2UR UR5, R8 ;  /* 0x00000000080592ca */ /* 0x000fe200000e0000 */
[----:B------:R-:W-:Y:S01]  /*4b90*/  VOTEU.ALL UP0, P1 ;  /* 0x0000000000ff7886 */ /* 0x000fe20000800000 */
[----:B------:R-:W-:Y:S01]  /*4ba0*/  @!P1 R2UR UR4, R6 ;  /* 0x00000000060492ca */ /* 0x000fe200000e0000 */
[----:B--2---:R-:W-:Y:S01]  /*4bb0*/  @!P1 IMAD.MOV.U32 R0, RZ, RZ, 0x2000 ;  /* 0x00002000ff009424 */ /* 0x004fe200078e00ff */
[----:B------:R-:W-:Y:S01]  /*4bc0*/  UMOV UR6, 0x0 ;  /* 0x0000000000067882 */ /* 0x000fe20000000000 */
[----:B------:R-:W-:Y:S01]  /*4bd0*/  UMOV UR7, 0x10000000 ;  /* 0x1000000000077882 */ /* 0x000fe20000000000 */
[----:B------:R-:W-:Y:S01]  /*4be0*/  @!UP0 UIADD3 UR18, UPT, UPT, UR34, 0x80, URZ ;  /* 0x0000008022128890 */ /* 0x000fe2000fffe0ff */
[----:B------:R-:W-:Y:S01]  /*4bf0*/  VIADD R14, R14, 0x1 ;  /* 0x000000010e0e7836 */ /* 0x000fe20000000000 */
[----:B------:R-:W-:Y:S01]  /*4c00*/  @!UP0 UIADD3 UR16, UPT, UPT, UR21, 0x4400, URZ ;  /* 0x0000440015108890 */ /* 0x000fe2000fffe0ff */
[----:B------:R-:W-:Y:S01]  /*4c10*/  VOTEU.ALL UP0, P1 ;  /* 0x0000000000ff7886 */ /* 0x000fe20000800000 */
[----:B------:R-:W-:Y:S01]  /*4c20*/  UMOV UR19, UR35 ;  /* 0x0000002300137c82 */ /* 0x000fe20008000000 */
[----:B------:R-:W-:Y:S02]  /*4c30*/  UMOV UR20, UR36 ;  /* 0x0000002400147c82 */ /* 0x000fe40008000000 */
        /* <DEDUP_REMOVED lines=10> */
.L_x_177:
[----:B------:R-:W-:Y:S01]  /*4ce0*/  @!P1 IADD3 R6, P0, PT, R16, 0x580, RZ ;  /* 0x0000058010069810 */ /* 0x000fe20007f1e0ff */
[----:B------:R-:W-:Y:S01]  /*4cf0*/  VOTEU.ALL UP0, P1 ;  /* 0x0000000000ff7886 */ /* 0x000fe20000800000 */
[----:B------:R-:W-:Y:S01]  /*4d00*/  UMOV UR6, 0x0 ;  /* 0x0000000000067882 */ /* 0x000fe20000000000 */
[----:B------:R-:W-:Y:S01]  /*4d10*/  UMOV UR7, 0x10000000 ;  /* 0x1000000000077882 */ /* 0x000fe20000000000 */
[----:B------:R-:W-:Y:S01]  /*4d20*/  @!P1 R2UR UR5, R6 ;  /* 0x00000000060592ca */ /* 0x000fe200000e0000 */
[----:B--2---:R-:W-:Y:S01]  /*4d30*/  @!P1 IMAD.X R0, RZ, RZ, R17, P0 ;  /* 0x000000ffff009224 */ /* 0x004fe200000e0611 */
[----:B------:R-:W-:Y:S01]  /*4d40*/  @!UP0 UIADD3 UR10, UPT, UPT, UR34, 0xc0, URZ ;  /* 0x000000c0220a8890 */ /* 0x000fe2000fffe0ff */
[----:B------:R-:W-:Y:S01]  /*4d50*/  R2UR UR18, R83 ;  /* 0x00000000531272ca */ /* 0x000fe200000e0000 */
[----:B------:R-:W-:Y:S01]  /*4d60*/  @!UP0 UIADD3 UR8, UPT, UPT, UR21, 0x6400, URZ ;  /* 0x0000640015088890 */ /* 0x000fe2000fffe0ff */
[----:B------:R-:W-:Y:S01]  /*4d70*/  R2UR UR16, R84 ;  /* 0x00000000541072ca */ /* 0x000fe200000e0000 */
[----:B------:R-:W-:Y:S01]  /*4d80*/  @!UP0 UIADD3 UR9, UPT, UPT, UR21, 0x68, URZ ;  /* 0x0000006815098890 */ /* 0x000fe2000fffe0ff */
[----:B------:R-:W-:Y:S01]  /*4d90*/  @!P1 R2UR UR4, R0 ;  /* 0x00000000000492ca */ /* 0x000fe200000e0000 */
[----:B------:R-:W-:Y:S01]  /*4da0*/  VOTEU.ALL UP0, P1 ;  /* 0x0000000000ff7886 */ /* 0x000fe20000800000 */
[----:B------:R-:W-:Y:S01]  /*4db0*/  UMOV UR11, UR35 ;  /* 0x00000023000b7c82 */ /* 0x000fe20008000000 */
[----:B------:R-:W-:Y:S01]  /*4dc0*/  UMOV UR12, UR36 ;  /* 0x00000024000c7c82 */ /* 0x000fe20008000000 */
[C---:B------:R-:W-:Y:S01]  /*4dd0*/  ISETP.NE.AND P0, PT, R14.reuse, 0x2, PT ;  /* 0x000000020e00780c */ /* 0x040fe20003f05270 */
[----:B------:R-:W-:Y:S01]  /*4de0*/  UPLOP3.LUT UP3, UPT, UPT, UPT, UPT, 0x80, 0x8 ;  /* 0x000000000008789c */ /* 0x000fe20003f6f070 */
[----:B------:R-:W-:Y:S01]  /*4df0*/  IMAD.U32 R8, RZ, RZ, UR5 ;  /* 0x00000005ff087e24 */ /* 0x000fe2000f8e00ff */
[----:B------:R-:W-:Y:S01]  /*4e00*/  LOP3.LUT R15, R15, 0x1, RZ, 0x3c, !PT ;  /* 0x000000010f0f7812 */ /* 0x000fe200078e3cff */
[----:B------:R-:W-:Y:S01]  /*4e10*/  UMOV UR36, UR29 ;  /* 0x0000001d00247c82 */ /* 0x000fe20008000000 */
[----:B------:R-:W-:Y:S01]  /*4e20*/  SEL R0, RZ, 0x1, P0 ;  /* 0x00000001ff007807 */ /* 0x000fe20000000000 */
[----:B------:R-:W-:Y:S01]  /*4e30*/  UIADD3 UR20, UPT, UPT, UR13, UR18, URZ ;  /* 0x000000120d147290 */ /* 0x000fe2000fffe0ff */
[----:B------:R-:W-:Y:S01]  /*4e40*/  SEL R14, R14, RZ, P0 ;  /* 0x000000ff0e0e7207 */ /* 0x000fe20000000000 */
[----:B------:R-:W-:Y:S01]  /*4e50*/  UIADD3 UR16, UPT, UPT, UR14, UR16, URZ ;  /* 0x000000100e107290 */ /* 0x000fe2000fffe0ff */
[----:B------:R-:W-:Y:S01]  /*4e60*/  IMAD.U32 R9, RZ, RZ, UR4 ;  /* 0x00000004ff097e24 */ /* 0x000fe2000f8e00ff */
[----:B------:R-:W-:Y:S02]  /*4e70*/  @!P1 R2UR UR4, R8 ;  /* 0x00000000080492ca */ /* 0x000fe400000e0000 */
[----:B------:R-:W-:Y:S02]  /*4e80*/  LOP3.LUT R13, R13, R0, RZ, 0x3c, !PT ;  /* 0x000000000d0d7212 */ /* 0x000fe400078e3cff */
[----:B------:R-:W-:Y:S11]  /*4e90*/  @!P1 R2UR UR5, R9 ;  /* 0x00000000090592ca */ /* 0x000ff600000e0000 */
[----:B------:R-:W-:Y:S02]  /*4ea0*/  @!UPT UIADD3 URZ, UPT, UPT, URZ, URZ, URZ ;  /* 0x000000fffffff290 */ /* 0x000fe4000fffe0ff */
[----:B------:R2:W-:Y:S01]  /*4eb0*/  @!UP0 UTMALDG.3D [UR8], [UR4], desc[UR6] ;  /* 0x00000608040085b4 */ /* 0x0005e20008011000 */
[----:B------:R2:W-:Y:S01]  /*4ec0*/  @!P1 SYNCS.ARRIVE.TRANS64.RED.A0TR RZ, [UR21+0x68], R7 ;  /* 0x00006807ffff99a7 */ /* 0x0005e20008300415 */
[----:B------:R-:W-:Y:S01]  /*4ed0*/  SYNCS.ARRIVE.TRANS64.RED.A1T0 RZ, [UR37], RZ ;  /* 0x000000ffffff79a7 */ /* 0x000fe20008100425 */
[----:B------:R-:W-:Y:S05]  /*4ee0*/  BRA.U UP1, `(.L_x_86) ;  /* 0xfffffff101707547 */ /* 0x000fea000b83ffff */
[----:B------:R-:W-:-:S04]  /*4ef0*/  SHF.L.U32 R3, R15, 0x1f, RZ ;  /* 0x0000001f0f037819 */ /* 0x000fc800000006ff */
[----:B------:R-:W3:Y:S02]  /*4f00*/  SYNCS.PHASECHK.TRANS64.TRYWAIT P0, [UR21+0x70], R3 ;  /* 0x00007003ff0075a7 */ /* 0x000ee40008001115 */
[----:B---3--:R-:W-:Y:S05]  /*4f10*/  @!P0 BRA `(.L_x_87) ;  /* 0x0000004c00f08947 */ /* 0x008fea0003800000 */
.L_x_179:
[----:B------:R-:W4:Y:S02]  /*4f20*/  SYNCS.PHASECHK.TRANS64.TRYWAIT P0, [UR21+0x78], R3 ;  /* 0x00007803ff0075a7 */ /* 0x000f240008001115 */
[----:B----4-:R-:W-:Y:S05]  /*4f30*/  @!P0 BRA `(.L_x_88) ;  /* 0x0000005000008947 */ /* 0x010fea0003800000 */
.L_x_181:
[----:B------:R-:W4:Y:S02]  /*4f40*/  SYNCS.PHASECHK.TRANS64.TRYWAIT P0, [UR21+0x80], R3 ;  /* 0x00008003ff0075a7 */ /* 0x000f240008001115 */
[----:B----4-:R-:W-:Y:S05]  /*4f50*/  @!P0 BRA `(.L_x_89) ;  /* 0x0000005000108947 */ /* 0x010fea0003800000 */
.L_x_183:
[----:B---3--:R-:W-:-:S07]  /*4f60*/  MOV R0, UR21 ;  /* 0x0000001500007c02 */ /* 0x008fce0008000f00 */
.L_x_90:
[----:B---3--:R-:W-:-:S04]  /*4f70*/  SHF.L.U32 R3, R15, 0x1f, RZ ;  /* 0x0000001f0f037819 */ /* 0x008fc800000006ff */
[----:B------:R3:W4:Y:S03]  /*4f80*/  SYNCS.PHASECHK.TRANS64.TRYWAIT P0, [R0+URZ+0x88], R3 ;  /* 0x00008803000075a7 */ /* 0x00072600080011ff */
[----:B----4-:R-:W-:Y:S05]  /*4f90*/  @!P0 NANOSLEEP.SYNCS 0x989680 ;  /* 0x009896800000895d */ /* 0x010fea0003900000 */
[----:B------:R-:W4:Y:S02]  /*4fa0*/  @!P0 SYNCS.PHASECHK.TRANS64 P0, [R0+URZ+0x88], R3 ;  /* 0x00008803000085a7 */ /* 0x000f2400080010ff */
[----:B-12-4-:R-:W-:Y:S05]  /*4fb0*/  @P0 EXIT ;  /* 0x000000000000094d */ /* 0x016fea0003800000 */
[----:B------:R-:W-:Y:S05]  /*4fc0*/  BRA `(.L_x_90) ;  /* 0xfffffffc00e87947 */ /* 0x000fea000383ffff */
.L_x_75:
[----:B------:R-:W-:-:S06]  /*4fd0*/  UISETP.GE.AND UP0, UPT, UR17, 0x4, UPT ;  /* 0x000000041100788c */ /* 0x000fcc000bf06270 */
[----:B------:R-:W-:-:S13]  /*4fe0*/  PLOP3.LUT P0, PT, PT, PT, UP0, 0x80, 0x8 ;  /* 0x000000000008781c */ /* 0x000fda0003f0f008 */
[----:B------:R-:W-:Y:S05]  /*4ff0*/  @!P0 EXIT ;  /* 0x000000000000894d */ /* 0x000fea0003800000 */
[----:B------:R-:W1:Y:S08]  /*5000*/  S2UR UR4, SR_CgaCtaId ;  /* 0x00000000000479c3 */ /* 0x000e700000008800 */
[----:B------:R-:W-:Y:S01]  /*5010*/  BAR.SYNC.DEFER_BLOCKING 0x6, 0xa0 ;  /* 0x0182800000007b1d */ /* 0x000fe20000010000 */
[C---:B------:R-:W-:Y:S01]  /*5020*/  IMAD.SHL.U32 R5, R94.reuse, 0x40, RZ ;  /* 0x000000405e057824 */ /* 0x040fe200078e00ff */
[----:B------:R-:W-:Y:S01]  /*5030*/  SHF.R.U32.HI R3, RZ, 0x1, R94 ;  /* 0x00000001ff037819 */ /* 0x000fe2000001165e */
[C---:B------:R-:W-:Y:S01]  /*5040*/  IMAD.U32 R37, R94.reuse, 0x10000, RZ ;  /* 0x000100005e257824 */ /* 0x040fe200078e00ff */
[C---:B------:R-:W-:Y:S01]  /*5050*/  R2P PR, R94.reuse, 0x6 ;  /* 0x000000065e007804 */ /* 0x040fe20000000000 */
[----:B------:R-:W-:Y:S01]  /*5060*/  IMAD.SHL.U32 R80, R94, 0x20, RZ ;  /* 0x000000205e507824 */ /* 0x000fe200078e00ff */
[----:B------:R-:W-:-:S02]  /*5070*/  UMOV UR44, 0x400 ;  /* 0x00000400002c7882 */ /* 0x000fc40000000000 */
[----:B------:R-:W2:Y:S01]  /*5080*/  LDC.64 R78, c[0x0][0x8b0] ;  /* 0x00022c00ff4e7b82 */ /* 0x000ea20000000a00 */
[C---:B------:R-:W-:Y:S01]  /*5090*/  LOP3.LUT R2, R5.reuse, 0x1c0, RZ, 0xc0, !PT ;  /* 0x000001c005027812 */ /* 0x040fe200078ec0ff */
[----:B------:R-:W-:Y:S01]  /*50a0*/  IMAD.MOV.U32 R92, RZ, RZ, 0x20 ;  /* 0x00000020ff5c7424 */ /* 0x000fe200078e00ff */
[----:B------:R-:W-:Y:S01]  /*50b0*/  LOP3.LUT R5, R5, 0x200, RZ, 0xc0, !PT ;  /* 0x0000020005057812 */ /* 0x000fe200078ec0ff */
[----:B------:R-:W-:Y:S01]  /*50c0*/  IMAD.MOV.U32 R91, RZ, RZ, 0x1 ;  /* 0x00000001ff5b7424 */ /* 0x000fe200078e00ff */
[----:B------:R-:W-:Y:S01]  /*50d0*/  LOP3.LUT R3, R2, 0x8, R3, 0xf8, !PT ;  /* 0x0000000802037812 */ /* 0x000fe200078ef803 */
[----:B------:R-:W-:Y:S01]  /*50e0*/  IMAD.SHL.U32 R2, R94, 0x8, RZ ;  /* 0x000000085e027824 */ /* 0x000fe200078e00ff */
[----:B------:R-:W-:Y:S01]  /*50f0*/  LOP3.LUT R37, R37, 0x600000, RZ, 0xc0, !PT ;  /* 0x0060000025257812 */ /* 0x000fe200078ec0ff */
[----:B------:R-:W3:Y:S01]  /*5100*/  LDC.64 R76, c[0x0][0x8a8] ;  /* 0x00022a00ff4c7b82 */ /* 0x000ee20000000a00 */
[----:B------:R-:W-:Y:S01]  /*5110*/  LOP3.LUT R80, R5, 0xc00, R80, 0xf8, !PT ;  /* 0x00000c0005507812 */ /* 0x000fe200078ef850 */
[----:B------:R-:W-:Y:S01]  /*5120*/  IMAD.MOV.U32 R36, RZ, RZ, RZ ;  /* 0x000000ffff247224 */ /* 0x000fe200078e00ff */
[----:B------:R-:W-:Y:S01]  /*5130*/  LOP3.LUT R3, R3, 0x38, R2, 0x78, !PT ;  /* 0x0000003803037812 */ /* 0x000fe200078e7802 */
[----:B------:R-:W-:Y:S01]  /*5140*/  IMAD.MOV.U32 R90, RZ, RZ, RZ ;  /* 0x000000ffff5a7224 */ /* 0x000fe200078e00ff */
[----:B------:R-:W-:-:S02]  /*5150*/  SEL R93, R92, 0xffffffe0, !P2 ;  /* 0xffffffe05c5d7807 */ /* 0x000fc40005000000 */
[----:B------:R-:W-:Y:S02]  /*5160*/  CS2R R88, SRZ ;  /* 0x0000000000587805 */ /* 0x000fe4000001ff00 */
[----:B------:R-:W-:Y:S01]  /*5170*/  LOP3.LUT R80, R80, R3, RZ, 0xfc, !PT ;  /* 0x0000000350507212 */ /* 0x000fe200078efcff */
[----:B-1----:R-:W-:Y:S01]  /*5180*/  ULEA UR44, UR4, UR44, 0x18 ;  /* 0x0000002c042c7291 */ /* 0x002fe2000f8ec0ff */
[----:B------:R-:W-:Y:S01]  /*5190*/  LOP3.LUT R94, R94, 0x60, RZ, 0xc0, !PT ;  /* 0x000000605e5e7812 */ /* 0x000fe200078ec0ff */
[----:B------:R-:W1:Y:S01]  /*51a0*/  LDCU UR59, c[0x0][0x370] ;  /* 0x00006e00ff3b77ac */ /* 0x000e620008000800 */
[----:B------:R-:W-:Y:S01]  /*51b0*/  SEL R92, R92, 0xffffffe0, !P1 ;  /* 0xffffffe05c5c7807 */ /* 0x000fe20004800000 */
[----:B------:R-:W-:Y:S01]  /*51c0*/  UIADD3 UR4, UPT, UPT, UR44, 0x400, URZ ;  /* 0x000004002c047890 */ /* 0x000fe2000fffe0ff */
[----:B------:R-:W4:Y:S04]  /*51d0*/  LDCU UR43, c[0x0][0xb0c] ;  /* 0x00016180ff2b77ac */ /* 0x000f280008000800 */
[----:B------:R-:W1:Y:S01]  /*51e0*/  LDS R0, [UR44+0x150] ;  /* 0x0001502cff007984 */ /* 0x000e620008000800 */
[----:B------:R-:W-:Y:S01]  /*51f0*/  IMAD.U32 R86, RZ, RZ, UR4 ;  /* 0x00000004ff567e24 */ /* 0x000fe2000f8e00ff */
[----:B------:R-:W1:Y:S01]  /*5200*/  LDCU UR39, c[0x0][0xb30] ;  /* 0x00016600ff2777ac */ /* 0x000e620008000800 */
[----:B------:R-:W1:Y:S01]  /*5210*/  LDCU.64 UR56, c[0x0][0x888] ;  /* 0x00011100ff3877ac */ /* 0x000e620008000a00 */
[----:B------:R-:W1:Y:S01]  /*5220*/  LDCU.64 UR40, c[0x0][0xb28] ;  /* 0x00016500ff2877ac */ /* 0x000e620008000a00 */
[----:B------:R-:W1:Y:S01]  /*5230*/  LDCU.64 UR62, c[0x0][0x890] ;  /* 0x00011200ff3e77ac */ /* 0x000e620008000a00 */
[----:B------:R-:W1:Y:S01]  /*5240*/  LDCU.128 UR52, c[0x0][0xb10] ;  /* 0x00016200ff3477ac */ /* 0x000e620008000c00 */
[----:B------:R-:W1:Y:S01]  /*5250*/  LDCU UR58, c[0x0][0x374] ;  /* 0x00006e80ff3a77ac */ /* 0x000e620008000800 */
[----:B------:R-:W-:Y:S01]  /*5260*/  UMOV UR47, URZ ;  /* 0x000000ff002f7c82 */ /* 0x000fe20008000000 */
[----:B------:R-:W-:Y:S01]  /*5270*/  UMOV UR46, URZ ;  /* 0x000000ff002e7c82 */ /* 0x000fe20008000000 */
[----:B-1234-:R-:W-:-:S07]  /*5280*/  IMAD.IADD R37, R0, 0x1, R37 ;  /* 0x0000000100257824 */ /* 0x01efce00078e0225 */
.L_x_134:
[C---:B------:R-:W-:Y:S02]  /*5290*/  LEA R3, R88.reuse, UR44, 0x3 ;  /* 0x0000002c58037c11 */ /* 0x040fe4000f8e18ff */
[----:B------:R-:W-:Y:S02]  /*52a0*/  SHF.L.U32 R0, R89, 0x1f, RZ ;  /* 0x0000001f59007819 */ /* 0x000fe400000006ff */
[----:B------:R-:W-:Y:S02]  /*52b0*/  LEA R5, R88, UR44, 0x4 ;  /* 0x0000002c58057c11 */ /* 0x000fe4000f8e20ff */
[----:B-1----:R-:W1:Y:S02]  /*52c0*/  SYNCS.PHASECHK.TRANS64.TRYWAIT P0, [R3+URZ+0xa0], R0 ;  /* 0x0000a000030075a7 */ /* 0x002e6400080011ff */
[----:B-1----:R-:W-:Y:S05]  /*52d0*/  @!P0 BRA `(.L_x_91) ;  /* 0x0000004c00488947 */ /* 0x002fea0003800000 */
.L_x_184:
        /* <DEDUP_REMOVED lines=11> */
[----:B------:R-:W-:Y:S01]  /*5390*/  PLOP3.LUT P0, PT, PT, PT, UP1, 0x80, 0x8 ;  /* 0x000000000008781c */ /* 0x000fe20003f0f018 */
[----:B------:R-:W-:Y:S11]  /*53a0*/  UP2UR UR61, UPR, URZ, 0x2 ;  /* 0x00000002ff3d7883 */ /* 0x000ff60008000000 */
[----:B------:R-:W-:Y:S01]  /*53b0*/  @!UPT UIADD3 URZ, UPT, UPT, URZ, URZ, URZ ;  /* 0x000000fffffff290 */ /* 0x000fe2000fffe0ff */
[----:B-1----:R-:W-:Y:S02]  /*53c0*/  @P0 SHF.R.U32.HI R0, RZ, 0x10, R5 ;  /* 0x00000010ff000819 */ /* 0x002fe40000011605 */
        /* <DEDUP_REMOVED lines=12> */
[----:B------:R-:W2:Y:S01]  /*5490*/  LDCU UR12, c[0x0][0xb20] ;  /* 0x00016400ff0c77ac */ /* 0x000ea20008000800 */
[----:B------:R-:W-:Y:S02]  /*54a0*/  UIMAD.WIDE.U32 UR4, UR58, UR55, URZ ;  /* 0x000000373a0472a5 */ /* 0x000fe4000f8e00ff */
[----:B------:R-:W-:Y:S02]  /*54b0*/  UIMAD.WIDE.U32 UR6, UR59, UR52, URZ ;  /* 0x000000343b0672a5 */ /* 0x000fe4000f8e00ff */
[----:B------:R-:W-:Y:S02]  /*54c0*/  UISETP.NE.AND UP0, UPT, UR54, 0x1, UPT ;  /* 0x000000013600788c */ /* 0x000fe4000bf05270 */
[----:B------:R-:W-:Y:S02]  /*54d0*/  UIMAD.WIDE.U32 UR8, UR37, UR55, URZ ;  /* 0x00000037250872a5 */ /* 0x000fe4000f8e00ff */
[----:B------:R-:W-:Y:S02]  /*54e0*/  UIMAD.WIDE.U32 UR10, UR38, UR52, URZ ;  /* 0x00000034260a72a5 */ /* 0x000fe4000f8e00ff */
[----:B------:R-:W-:Y:S02]  /*54f0*/  UISETP.NE.AND UP1, UPT, UR43, 0x1, UPT ;  /* 0x000000012b00788c */ /* 0x000fe4000bf25270 */
[----:B------:R-:W-:Y:S01]  /*5500*/  UISETP.NE.AND UP2, UPT, UR42, 0x1, UPT ;  /* 0x000000012a00788c */ /* 0x000fe2000bf45270 */
[----:B------:R-:W-:Y:S02]  /*5510*/  UMOV UR4, UR5 ;  /* 0x0000000500047c82 */ /* 0x000fe40008000000 */
[----:B--2---:R-:W-:Y:S03]  /*5520*/  USHF.R.U32.HI UR5, URZ, UR12, UR4 ;  /* 0x0000000cff057299 */ /* 0x004fe60008011604 */
[----:B------:R-:W-:Y:S02]  /*5530*/  UMOV UR4, UR7 ;  /* 0x0000000700047c82 */ /* 0x000fe40008000000 */
[----:B------:R-:W-:Y:S02]  /*5540*/  USHF.R.U32.HI UR7, URZ, UR53, UR4 ;  /* 0x00000035ff077299 */ /* 0x000fe40008011604 */
[----:B------:R-:W-:Y:S02]  /*5550*/  USEL UR4, UR58, UR5, !UP0 ;  /* 0x000000053a047287 */ /* 0x000fe4000c000000 */
[----:B------:R-:W-:Y:S01]  /*5560*/  USEL UR7, UR59, UR7, !UP1 ;  /* 0x000000073b077287 */ /* 0x000fe2000c800000 */
[----:B------:R-:W-:Y:S01]  /*5570*/  UMOV UR5, UR9 ;  /* 0x0000000900057c82 */ /* 0x000fe20008000000 */
[----:B------:R-:W-:Y:S02]  /*5580*/  UIMAD.WIDE.U32 UR8, UR4, UR40, URZ ;  /* 0x00000028040872a5 */ /* 0x000fe4000f8e00ff */
[----:B------:R-:W-:Y:S03]  /*5590*/  USHF.R.U32.HI UR6, URZ, UR12, UR5 ;  /* 0x0000000cff067299 */ /* 0x000fe60008011605 */
[----:B------:R-:W-:Y:S01]  /*55a0*/  UMOV UR5, UR11 ;  /* 0x0000000b00057c82 */ /* 0x000fe20008000000 */
[----:B------:R-:W-:Y:S02]  /*55b0*/  UIMAD.WIDE.U32 UR10, UR7, UR40, URZ ;  /* 0x00000028070a72a5 */ /* 0x000fe4000f8e00ff */
[----:B------:R-:W-:Y:S02]  /*55c0*/  USHF.R.U32.HI UR12, URZ, UR53, UR5 ;  /* 0x00000035ff0c7299 */ /* 0x000fe40008011605 */
[----:B------:R-:W-:Y:S01]  /*55d0*/  USEL UR6, UR37, UR6, !UP0 ;  /* 0x0000000625067287 */ /* 0x000fe2000c000000 */
[----:B------:R-:W-:Y:S02]  /*55e0*/  UMOV UR5, UR9 ;  /* 0x0000000900057c82 */ /* 0x000fe40008000000 */
[----:B------:R-:W-:Y:S01]  /*55f0*/  UMOV UR10, UR11 ;  /* 0x0000000b000a7c82 */ /* 0x000fe20008000000 */
[----:B------:R-:W-:Y:S02]  /*5600*/  @UP2 USHF.R.U32.HI UR4, URZ, UR41, UR5 ;  /* 0x00000029ff042299 */ /* 0x000fe40008011605 */
[----:B------:R-:W-:Y:S02]  /*5610*/  @UP2 USHF.R.U32.HI UR7, URZ, UR41, UR10 ;  /* 0x00000029ff072299 */ /* 0x000fe4000801160a */
[----:B------:R-:W-:Y:S02]  /*5620*/  UIMAD UR4, UR42, UR4, URZ ;  /* 0x000000042a0472a4 */ /* 0x000fe4000f8e02ff */
        /* <DEDUP_REMOVED lines=8> */
[----:B------:R-:W-:Y:S02]  /*56b0*/  USEL UR11, UR6, UR4, !UP2 ;  /* 0x00000004060b7287 */ /* 0x000fe4000d000000 */
[----:B------:R-:W-:Y:S02]  /*56c0*/  UIADD3 UR8, UPT, UPT, -UR5, URZ, URZ ;  /* 0x000000ff05087290 */ /* 0x000fe4000fffe1ff */
[----:B------:R-:W-:Y:S01]  /*56d0*/  UIADD3 UR10, UPT, UPT, -UR11, URZ, URZ ;  /* 0x000000ff0b0a7290 */ /* 0x000fe2000fffe1ff */
[----:B------:R-:W-:Y:S01]  /*56e0*/  @!UP0 UMOV UR4, UR9 ;  /* 0x0000000900048c82 */ /* 0x000fe20008000000 */
[----:B------:R-:W-:Y:S02]  /*56f0*/  UIADD3 UR9, UPT, UPT, -UR6, URZ, URZ ;  /* 0x000000ff06097290 */ /* 0x000fe4000fffe1ff */
[----:B------:R-:W-:Y:S02]  /*5700*/  @!UP0 USHF.R.U32.HI UR4, URZ, UR41, UR4 ;  /* 0x00000029ff048299 */ /* 0x000fe40008011604 */
[----:B------:R-:W-:Y:S02]  /*5710*/  UIMAD UR10, UR42, UR10, UR6 ;  /* 0x0000000a2a0a72a4 */ /* 0x000fe4000f8e0206 */
[----:B------:R-:W-:Y:S04]  /*5720*/  @!UP0 USEL UR4, UR5, UR4, !UP2 ;  /* 0x0000000405048287 */ /* 0x000fe8000d000000 */
[----:B------:R-:W-:Y:S02]  /*5730*/  @!UP0 UIMAD UR10, UR7, UR10, UR4 ;  /* 0x0000000a070a82a4 */ /* 0x000fe4000f8e0204 */
[----:B------:R-:W-:Y:S02]  /*5740*/  @!UP0 UIADD3 UR11, UPT, UPT, UR11, -UR4, URZ ;  /* 0x800000040b0b8290 */ /* 0x000fe4000fffe0ff */
[----:B------:R-:W-:Y:S02]  /*5750*/  UIMAD UR7, UR43, UR8, UR38 ;  /* 0x000000082b0772a4 */ /* 0x000fe4000f8e0226 */
[----:B------:R-:W-:Y:S02]  /*5760*/  @!UP0 UIMAD UR6, UR11, UR42, UR5 ;  /* 0x0000002a0b0682a4 */ /* 0x000fe4000f8e0205 */
[----:B------:R-:W-:Y:S01]  /*5770*/  UIMAD UR4, UR54, UR9, UR37 ;  /* 0x00000009360472a4 */ /* 0x000fe2000f8e0225 */
[----:B------:R-:W-:Y:S02]  /*5780*/  @!UP0 UMOV UR5, UR10 ;  /* 0x0000000a00058c82 */ /* 0x000fe40008000000 */
[----:B------:R-:W-:Y:S02]  /*5790*/  UIMAD UR38, UR5, UR43, UR7 ;  /* 0x0000002b052672a4 */ /* 0x000fe4000f8e0207 */
[----:B------:R-:W-:Y:S11]  /*57a0*/  UIMAD UR37, UR6, UR54, UR4 ;  /* 0x00000036062572a4 */ /* 0x000ff6000f8e0204 */
[----:B------:R-:W-:Y:S01]  /*57b0*/  @!UPT UIADD3 URZ, UPT, UPT, URZ, URZ, URZ ;  /* 0x000000fffffff290 */ /* 0x000fe2000fffe0ff */
.L_x_92:
[----:B------:R-:W-:Y:S01]  /*57c0*/  UISETP.NE.AND UP0, UPT, UR39, 0x1, UPT ;  /* 0x000000012700788c */ /* 0x000fe2000bf05270 */
[----:B------:R-:W-:Y:S01]  /*57d0*/  LOP3.LUT P0, RZ, R86, 0x3f0, RZ, 0xc0, !PT ;  /* 0x000003f056ff7812 */ /* 0x000fe2000780c0ff */
[----:B------:R-:W-:Y:S01]  /*57e0*/  USHF.L.U32 UR50, UR16, 0x6, URZ ;  /* 0x0000000610327899 */ /* 0x000fe200080006ff */
[----:B------:R-:W-:Y:S01]  /*57f0*/  BSSY.RECONVERGENT B6, `(.L_x_93) ;  /* 0x0000034000067945 */ /* 0x000fe20003800200 */
[----:B------:R-:W-:Y:S01]  /*5800*/  USHF.L.U32 UR49, UR20, 0x8, URZ ;  /* 0x0000000814317899 */ /* 0x000fe200080006ff */
[----:B------:R-:W-:Y:S06]  /*5810*/  IADD3 R88, PT, PT, R88, 0x1, RZ ;  /* 0x0000000158587810 */ /* 0x000fec0007ffe0ff */
[----:B------:R-:W2:Y:S01]  /*5820*/  @!UP0 LDCU.128 UR12, c[0x0][0xb10] ;  /* 0x00016200ff0c87ac */ /* 0x000ea20008000c00 */
[----:B------:R-:W3:Y:S01]  /*5830*/  @!UP0 LDCU UR5, c[0x0][0xb0c] ;  /* 0x00016180ff0587ac */ /* 0x000ee20008000800 */
[----:B------:R-:W4:Y:S01]  /*5840*/  @!UP0 LDCU UR10, c[0x0][0xb20] ;  /* 0x00016400ff0a87ac */ /* 0x000f220008000800 */
[----:B--2---:R-:W-:Y:S02]  /*5850*/  UIMAD.WIDE.U32 UR8, UR38, UR12, URZ ;  /* 0x0000000c260872a5 */ /* 0x004fe4000f8e00ff */
[----:B------:R-:W-:Y:S02]  /*5860*/  UIMAD.WIDE.U32 UR6, UR37, UR15, URZ ;  /* 0x0000000f250672a5 */ /* 0x000fe4000f8e00ff */
[----:B------:R-:W-:Y:S03]  /*5870*/  @!UP0 UISETP.NE.AND UP1, UPT, UR14, 0x1, UPT ;  /* 0x000000010e00888c */ /* 0x000fe6000bf25270 */
[----:B------:R-:W-:Y:S01]  /*5880*/  @!UP0 UMOV UR4, UR9 ;  /* 0x0000000900048c82 */ /* 0x000fe20008000000 */
[----:B---3--:R-:W-:Y:S02]  /*5890*/  @!UP0 UISETP.NE.AND UP2, UPT, UR5, 0x1, UPT ;  /* 0x000000010500888c */ /* 0x008fe4000bf45270 */
[----:B------:R-:W-:Y:S01]  /*58a0*/  @!UP0 USHF.R.U32.HI UR4, URZ, UR13, UR4 ;  /* 0x0000000dff048299 */ /* 0x000fe20008011604 */
[----:B------:R-:W-:Y:S02]  /*58b0*/  @!UP0 UMOV UR6, UR7 ;  /* 0x0000000700068c82 */ /* 0x000fe40008000000 */
[----:B----4-:R-:W-:Y:S02]  /*58c0*/  @!UP0 USHF.R.U32.HI UR6, URZ, UR10, UR6 ;  /* 0x0000000aff068299 */ /* 0x010fe40008011606 */
[----:B------:R-:W-:Y:S02]  /*58d0*/  @!UP0 USEL UR7, UR38, UR4, !UP2 ;  /* 0x0000000426078287 */ /* 0x000fe4000d000000 */
[----:B------:R-:W-:Y:S04]  /*58e0*/  @!UP0 USEL UR6, UR37, UR6, !UP1 ;  /* 0x0000000625068287 */ /* 0x000fe8000c800000 */
[----:B------:R-:W-:Y:S02]  /*58f0*/  @!UP0 UIADD3 UR4, UPT, UPT, -UR7, UR6, URZ ;  /* 0x0000000607048290 */ /* 0x000fe4000fffe1ff */
[----:B------:R-:W-:Y:S02]  /*5900*/  @!UP0 UIADD3 UR6, UPT, UPT, UR7, -UR6, URZ ;  /* 0x8000000607068290 */ /* 0x000fe4000fffe0ff */
[----:B------:R-:W-:Y:S02]  /*5910*/  @!UP0 UIMAD UR38, UR4, UR5, UR38 ;  /* 0x00000005042682a4 */ /* 0x000fe4000f8e0226 */
[----:B------:R-:W-:Y:S01]  /*5920*/  @!UP0 UIMAD UR37, UR6, UR14, UR37 ;  /* 0x0000000e062582a4 */ /* 0x000fe2000f8e0225 */
[----:B------:R-:W-:Y:S11]  /*5930*/  @!P0 BRA `(.L_x_94) ;  /* 0x00000000007c8947 */ /* 0x000ff60003800000 */
[----:B------:R-:W2:Y:S01]  /*5940*/  LDCU.64 UR8, c[0x4][0x80] ;  /* 0x01001000ff0877ac */ /* 0x000ea20008000a00 */
[----:B------:R-:W-:Y:S01]  /*5950*/  MOV R2, 0x0 ;  /* 0x0000000000027802 */ /* 0x000fe20000000f00 */
[----:B------:R-:W-:Y:S02]  /*5960*/  HFMA2 R12, -RZ, RZ, 0, 5.9604644775390625e-08 ;  /* 0x00000001ff0c7431 */ /* 0x000fe400000001ff */
[----:B------:R-:W-:Y:S01]  /*5970*/  IMAD.MOV.U32 R8, RZ, RZ, 0x70 ;  /* 0x00000070ff087424 */ /* 0x000fe200078e00ff */
[----:B------:R3:W4:Y:S01]  /*5980*/  LDC.64 R14, c[0x4][R2] ;  /* 0x01000000020e7b82 */ /* 0x0007220000000a00 */
[----:B------:R-:W1:Y:S01]  /*5990*/  LDCU.64 UR6, c[0x4][0x88] ;  /* 0x01001100ff0677ac */ /* 0x000e620008000a00 */
[----:B------:R-:W-:Y:S01]  /*59a0*/  IMAD.MOV.U32 R13, RZ, RZ, RZ ;  /* 0x000000ffff0d7224 */ /* 0x000fe200078e00ff */
[----:B------:R-:W1:Y:S01]  /*59b0*/  LDCU.64 UR4, c[0x4][0x8] ;  /* 0x01000100ff0477ac */ /* 0x000e620008000a00 */
[----:B--2---:R-:W-:Y:S01]  /*59c0*/  MOV R5, UR9 ;  /* 0x0000000900057c02 */ /* 0x004fe20008000f00 */
[----:B------:R-:W-:Y:S01]  /*59d0*/  IMAD.U32 R4, RZ, RZ, UR8 ;  /* 0x00000008ff047e24 */ /* 0x000fe2000f8e00ff */
[----:B-1----:R-:W-:Y:S01]  /*59e0*/  MOV R7, UR7 ;  /* 0x0000000700077c02 */ /* 0x002fe20008000f00 */
[----:B------:R-:W-:Y:S01]  /*59f0*/  IMAD.U32 R6, RZ, RZ, UR6 ;  /* 0x00000006ff067e24 */ /* 0x000fe2000f8e00ff */
[----:B------:R-:W-:Y:S01]  /*5a00*/  MOV R11, UR5 ;  /* 0x00000005000b7c02 */ /* 0x000fe20008000f00 */
[----:B------:R-:W-:Y:S02]  /*5a10*/  IMAD.U32 R10, RZ, RZ, UR4 ;  /* 0x00000004ff0a7e24 */ /* 0x000fe4000f8e00ff */
[----:B------:R-:W-:Y:S07]  /*5a20*/  LEPC R20, `(.L_x_95) ;  /* 0x000000001014794e */ /* 0x000fee0000000000 */
[----:B---345:R-:W-:Y:S05]  /*5a30*/  CALL.ABS.NOINC R14 ;  /* 0x000000000e007343 */ /* 0x038fea0003c00000 */
.L_x_95:
[----:B------:R-:W1:Y:S01]  /*5a40*/  LDCU.64 UR8, c[0x4][0x80] ;  /* 0x01001000ff0877ac */ /* 0x000e620008000a00 */
[----:B------:R-:W2:Y:S01]  /*5a50*/  LDC.64 R2, c[0x4][R2] ;  /* 0x0100000002027b82 */ /* 0x000ea20000000a00 */
[----:B------:R-:W-:Y:S02]  /*5a60*/  HFMA2 R12, -RZ, RZ, 0, 5.9604644775390625e-08 ;  /* 0x00000001ff0c7431 */ /* 0x000fe400000001ff */
[----:B------:R-:W-:Y:S02]  /*5a70*/  IMAD.MOV.U32 R8, RZ, RZ, 0x70 ;  /* 0x00000070ff087424 */ /* 0x000fe400078e00ff */
[----:B------:R-:W-:Y:S01]  /*5a80*/  IMAD.MOV.U32 R13, RZ, RZ, RZ ;  /* 0x000000ffff0d7224 */ /* 0x000fe200078e00ff */
[----:B------:R-:W3:Y:S01]  /*5a90*/  LDCU.64 UR6, c[0x4][0x88] ;  /* 0x01001100ff0677ac */ /* 0x000ee20008000a00 */
[----:B------:R-:W4:Y:S01]  /*5aa0*/  LDCU.64 UR4, c[0x4][0x8] ;  /* 0x01000100ff0477ac */ /* 0x000f220008000a00 */
[----:B-1----:R-:W-:Y:S02]  /*5ab0*/  MOV R4, UR8 ;  /* 0x0000000800047c02 */ /* 0x002fe40008000f00 */
[----:B------:R-:W-:Y:S02]  /*5ac0*/  MOV R5, UR9 ;  /* 0x0000000900057c02 */ /* 0x000fe40008000f00 */
[----:B---3--:R-:W-:Y:S01]  /*5ad0*/  MOV R7, UR7 ;  /* 0x0000000700077c02 */ /* 0x008fe20008000f00 */
[----:B------:R-:W-:Y:S01]  /*5ae0*/  IMAD.U32 R6, RZ, RZ, UR6 ;  /* 0x00000006ff067e24 */ /* 0x000fe2000f8e00ff */
[----:B----4-:R-:W-:Y:S01]  /*5af0*/  MOV R11, UR5 ;  /* 0x00000005000b7c02 */ /* 0x010fe20008000f00 */
[----:B------:R-:W-:Y:S02]  /*5b00*/  IMAD.U32 R10, RZ, RZ, UR4 ;  /* 0x00000004ff0a7e24 */ /* 0x000fe4000f8e00ff */
[----:B------:R-:W-:Y:S07]  /*5b10*/  LEPC R20, `(.L_x_94) ;  /* 0x000000001014794e */ /* 0x000fee0000000000 */
[----:B--2---:R-:W-:Y:S05]  /*5b20*/  CALL.ABS.NOINC R2 ;  /* 0x0000000002007343 */ /* 0x004fea0003c00000 */
.L_x_94:
[----:B------:R-:W-:Y:S05]  /*5b30*/  BSYNC.RECONVERGENT B6 ;  /* 0x0000000000067941 */ /* 0x000fea0003800200 */
.L_x_93:
[----:B------:R-:W-:Y:S01]  /*5b40*/  R2UR UR4, R85 ;  /* 0x00000000550472ca */ /* 0x000fe200000e0000 */
[----:B------:R-:W-:Y:S01]  /*5b50*/  UISETP.NE.U32.AND UP0, UPT, UR62, URZ, UPT ;  /* 0x000000ff3e00728c */ /* 0x000fe2000bf05070 */
[----:B------:R-:W-:Y:S02]  /*5b60*/  ISETP.NE.U32.AND P4, PT, R78, RZ, PT ;  /* 0x000000ff4e00720c */ /* 0x000fe40003f85070 */
[----:B------:R-:W-:Y:S01]  /*5b70*/  ISETP.NE.U32.AND P2, PT, RZ, UR56, PT ;  /* 0x00000038ff007c0c */ /* 0x000fe2000bf45070 */
[----:B------:R-:W-:Y:S01]  /*5b80*/  UISETP.NE.AND.EX UP1, UPT, UR63, URZ, UPT, UP0 ;  /* 0x000000ff3f00728c */ /* 0x000fe2000bf25300 */
[----:B------:R-:W-:Y:S01]  /*5b90*/  ISETP.NE.AND.EX P4, PT, R79, RZ, PT, P4 ;  /* 0x000000ff4f00720c */ /* 0x000fe20003f85340 */
[----:B------:R-:W-:Y:S01]  /*5ba0*/  UPLOP3.LUT UP0, UPT, UPT, UPT, UPT, 0x40, 0x4 ;  /* 0x000000000004789c */ /* 0x000fe20003f0e870 */
[----:B------:R-:W-:Y:S05]  /*5bb0*/  ISETP.NE.AND.EX P2, PT, RZ, UR57, PT, P2 ;  /* 0x00000039ff007c0c */ /* 0x000fea000bf45320 */
[----:B------:R-:W-:Y:S06]  /*5bc0*/  UISETP.NE.AND UP2, UPT, UR4, URZ, UPT ;  /* 0x000000ff0400728c */ /* 0x000fec000bf45270 */
[----:B------:R-:W-:Y:S05]  /*5bd0*/  PLOP3.LUT P1, PT, PT, PT, UP2, 0x80, 0x8 ;  /* 0x000000000008781c */ /* 0x000fea0003f2f028 */
[----:B------:R-:W-:Y:S06]  /*5be0*/  @UP2 UPLOP3.LUT UP0, UPT, UPT, UPT, UP1, 0x80, 0x8 ;  /* 0x000000000008289c */ /* 0x000fec0003f0f010 */
[----:B------:R-:W-:Y:S01]  /*5bf0*/  PLOP3.LUT P0, PT, PT, PT, UP0, 0x80, 0x8 ;  /* 0x000000000008781c */ /* 0x000fe20003f0f008 */
[----:B------:R-:W-:Y:S01]  /*5c00*/  @!UPT UIADD3 URZ, UPT, UPT, URZ, URZ, URZ ;  /* 0x000000fffffff290 */ /* 0x000fe2000fffe0ff */
[----:B------:R-:W-:Y:S11]  /*5c10*/  BRA.U !UP1, `(.L_x_96) ;  /* 0x00000001093c7547 */ /* 0x000ff6000b800000 */
[----:B------:R-:W-:Y:S01]  /*5c20*/  UISETP.NE.U32.AND UP0, UPT, UR56, URZ, UPT ;  /* 0x000000ff3800728c */ /* 0x000fe2000bf05070 */
[----:B-1----:R-:W-:Y:S01]  /*5c30*/  HFMA2 R0, -RZ, RZ, 0, 5.9604644775390625e-08 ;  /* 0x00000001ff007431 */ /* 0x002fe200000001ff */
[----:B------:R-:W1:Y:S01]  /*5c40*/  LDCU.64 UR8, c[0x0][0x358] ;  /* 0x00006b00ff0877ac */ /* 0x000e620008000a00 */
[----:B------:R-:W-:Y:S01]  /*5c50*/  IMAD.MOV.U32 R81, RZ, RZ, 0x1 ;  /* 0x00000001ff517424 */ /* 0x000fe200078e00ff */
[----:B------:R-:W-:Y:S06]  /*5c60*/  UISETP.NE.AND.EX UP0, UPT, UR57, URZ, UPT, UP0 ;  /* 0x000000ff3900728c */ /* 0x000fec000bf05300 */
[----:B------:R-:W-:Y:S05]  /*5c70*/  PLOP3.LUT P3, PT, PT, PT, UP0, 0x80, 0x8 ;  /* 0x000000000008781c */ /* 0x000fea0003f6f008 */
[----:B------:R-:W2:Y:S01]  /*5c80*/  @UP0 LDCU.64 UR4, c[0x0][0x888] ;  /* 0x00011100ff0407ac */ /* 0x000ea20008000a00 */
[----:B------:R-:W-:Y:S07]  /*5c90*/  @UP0 UIMAD UR6, UR36, UR62, URZ ;  /* 0x0000003e240602a4 */ /* 0x000fee000f8e02ff */
[----:B------:R-:W-:Y:S01]  /*5ca0*/  @!P3 PRMT R81, R0, 0x7610, R81 ;  /* 0x000076100051b816 */ /* 0x000fe20000000051 */
[----:B--2---:R-:W-:Y:S06]  /*5cb0*/  @UP0 UIMAD.WIDE UR4, UR6, 0x4, UR4 ;  /* 0x00000004060408a5 */ /* 0x004fec000f8e0204 */
[----:B------:R-:W-:Y:S01]  /*5cc0*/  IMAD.U32 R2, RZ, RZ, UR4 ;  /* 0x00000004ff027e24 */ /* 0x000fe2000f8e00ff */
[----:B------:R-:W-:Y:S04]  /*5cd0*/  MOV R3, UR5 ;  /* 0x0000000500037c02 */ /* 0x000fe80008000f00 */
[----:B------:R-:W2:Y:S01]  /*5ce0*/  @!UP0 LDCU UR4, c[0x0][0x880] ;  /* 0x00011000ff0487ac */ /* 0x000ea20008000800 */
[----:B-1---5:R3:W5:Y:S02]  /*5cf0*/  @P3 LDG.E R41, desc[UR8][R2.64] ;  /* 0x0000000802293981 */ /* 0x022764000c1e1900 */
[----:B--23--:R-:W-:Y:S02]  /*5d00*/  @!P3 IMAD.U32 R41, RZ, RZ, UR4 ;  /* 0x00000004ff29be24 */ /* 0x00cfe4000f8e00ff */
.L_x_96:
[----:B------:R-:W-:Y:S05]  /*5d10*/  @!P4 BRA `(.L_x_97) ;  /* 0x000000000024c947 */ /* 0x000fea0003800000 */
[----:B------:R-:W-:Y:S01]  /*5d20*/  ISETP.NE.U32.AND P3, PT, R76, RZ, PT ;  /* 0x000000ff4c00720c */ /* 0x000fe20003f65070 */
[----:B------:R-:W2:Y:S03]  /*5d30*/  LDCU.64 UR4, c[0x0][0x358] ;  /* 0x00006b00ff0477ac */ /* 0x000ea60008000a00 */
[----:B------:R-:W-:Y:S11]  /*5d40*/  ISETP.NE.AND.EX P3, PT, R77, RZ, PT, P3 ;  /* 0x000000ff4d00720c */ /* 0x000ff60003f65330 */
[----:B------:R-:W-:Y:S02]  /*5d50*/  @!UPT UIADD3 URZ, UPT, UPT, URZ, URZ, URZ ;  /* 0x000000fffffff290 */ /* 0x000fe4000fffe0ff */
[----:B------:R-:W3:Y:S01]  /*5d60*/  @P3 LDC.64 R2, c[0x0][0x8a8] ;  /* 0x00022a00ff023b82 */ /* 0x000ee20000000a00 */
[----:B-1----:R-:W-:Y:S04]  /*5d70*/  @P3 IMAD R0, R78, UR36, RZ ;  /* 0x000000244e003c24 */ /* 0x002fe8000f8e02ff */
[----:B---3--:R-:W-:Y:S05]  /*5d80*/  @P3 IMAD.WIDE R2, R0, 0x4, R2 ;  /* 0x0000000400023825 */ /* 0x008fea00078e0202 */
[----:B--2--5:R2:W5:Y:S02]  /*5d90*/  @P3 LDG.E R38, desc[UR4][R2.64] ;  /* 0x0000000402263981 */ /* 0x024564000c1e1900 */
[----:B--2---:R-:W3:Y:S02]  /*5da0*/  @!P3 LDC R38, c[0x0][0x8a0] ;  /* 0x00022800ff26bb82 */ /* 0x004ee40000000800 */
.L_x_97:
[----:B-----5:R-:W-:Y:S01]  /*5db0*/  FSETP.NEU.AND P3, PT, R41, RZ, PT ;  /* 0x000000ff2900720b */ /* 0x020fe20003f6d000 */
[----:B------:R-:W-:Y:S01]  /*5dc0*/  IMAD.SHL.U32 R47, R80, 0x2, RZ ;  /* 0x00000002502f7824 */ /* 0x000fe200078e00ff */
[----:B------:R-:W-:Y:S01]  /*5dd0*/  SEL R5, RZ, 0xffffffff, P2 ;  /* 0xffffffffff057807 */ /* 0x000fe20001000000 */
[----:B------:R-:W-:Y:S01]  /*5de0*/  BSSY B1, `(.L_x_98) ;  /* 0x0000044000017945 */ /* 0x000fe20003800000 */
[----:B------:R-:W-:Y:S01]  /*5df0*/  @P1 LOP3.LUT P2, RZ, R81, 0xff, RZ, 0xc0, !PT ;  /* 0x000000ff51ff1812 */ /* 0x000fe2000784c0ff */
[----:B------:R-:W-:Y:S01]  /*5e00*/  VIADD R97, R47, UR44 ;  /* 0x0000002c2f617c36 */ /* 0x000fe20008000000 */
[----:B------:R-:W-:Y:S01]  /*5e10*/  @P1 SEL R2, RZ, 0xffffffff, P3 ;  /* 0xffffffffff021807 */ /* 0x000fe20001800000 */
[----:B------:R-:W-:Y:S01]  /*5e20*/  IMAD.MOV.U32 R60, RZ, RZ, 0x1 ;  /* 0x00000001ff3c7424 */ /* 0x000fe200078e00ff */
[----:B------:R-:W-:Y:S01]  /*5e30*/  LOP3.LUT R91, R91, 0x1, RZ, 0x3c, !PT ;  /* 0x000000015b5b7812 */ /* 0x000fe200078e3cff */
[----:B------:R-:W-:Y:S01]  /*5e40*/  IMAD.MOV.U32 R46, RZ, RZ, RZ ;  /* 0x000000ffff2e7224 */ /* 0x000fe200078e00ff */
[----:B------:R-:W-:Y:S02]  /*5e50*/  @P0 SEL R2, R5, R2, !P2 ;  /* 0x0000000205020207 */ /* 0x000fe40005000000 */
[----:B------:R-:W-:Y:S02]  /*5e60*/  CS2R R74, SRZ ;  /* 0x00000000004a7805 */ /* 0x000fe4000001ff00 */
[----:B------:R-:W-:Y:S02]  /*5e70*/  LEA R98, R36, UR44, 0x3 ;  /* 0x0000002c24627c11 */ /* 0x000fe4000f8e18ff */
[----:B------:R-:W-:Y:S02]  /*5e80*/  CS2R R72, SRZ ;  /* 0x0000000000487805 */ /* 0x000fe4000001ff00 */
[----:B------:R-:W-:Y:S02]  /*5e90*/  @P1 LOP3.LUT R2, R2, 0x1, RZ, 0xc0, !PT ;  /* 0x0000000102021812 */ /* 0x000fe400078ec0ff */
[----:B------:R-:W-:Y:S02]  /*5ea0*/  CS2R R66, SRZ ;  /* 0x0000000000427805 */ /* 0x000fe4000001ff00 */
[----:B------:R-:W-:Y:S02]  /*5eb0*/  SHF.L.U32 R3, R90, 0x1f, RZ ;  /* 0x0000001f5a037819 */ /* 0x000fe400000006ff */
[----:B------:R-:W-:Y:S02]  /*5ec0*/  CS2R R64, SRZ ;  /* 0x0000000000407805 */ /* 0x000fe4000001ff00 */
[----:B------:R-:W-:Y:S02]  /*5ed0*/  ISETP.NE.U32.OR P6, PT, R2, 0x1, !P1 ;  /* 0x000000010200780c */ /* 0x000fe40004fc5470 */
[----:B------:R-:W-:Y:S02]  /*5ee0*/  CS2R R58, SRZ ;  /* 0x00000000003a7805 */ /* 0x000fe4000001ff00 */
[----:B------:R-:W-:Y:S02]  /*5ef0*/  PLOP3.LUT P2, PT, PT, PT, UP1, 0x80, 0x8 ;  /* 0x000000000008781c */ /* 0x000fe40003f4f018 */
[----:B------:R-:W-:Y:S02]  /*5f00*/  CS2R R56, SRZ ;  /* 0x0000000000387805 */ /* 0x000fe4000001ff00 */
[----:B------:R-:W-:Y:S02]  /*5f10*/  LEA.HI R39, R36, R36, RZ, 0x1 ;  /* 0x0000002424277211 */ /* 0x000fe400078f08ff */
[----:B------:R-:W-:Y:S02]  /*5f20*/  CS2R R50, SRZ ;  /* 0x0000000000327805 */ /* 0x000fe4000001ff00 */
[----:B------:R-:W-:Y:S02]  /*5f30*/  LOP3.LUT P4, R87, R81, 0xff, RZ, 0xc0, !PT ;  /* 0x000000ff51577812 */ /* 0x000fe4000788c0ff */
[----:B------:R-:W-:Y:S02]  /*5f40*/  CS2R R48, SRZ ;  /* 0x0000000000307805 */ /* 0x000fe4000001ff00 */
[----:B------:R-:W-:Y:S01]  /*5f50*/  SEL R2, RZ, 0xffffffff, P3 ;  /* 0xffffffffff027807 */ /* 0x000fe20001800000 */
[C---:B-1----:R-:W-:Y:S01]  /*5f60*/  IMAD.SHL.U32 R0, R39.reuse, 0x80, RZ ;  /* 0x0000008027007824 */ /* 0x042fe200078e00ff */
[----:B------:R-:W-:Y:S01]  /*5f70*/  LOP3.LUT R39, R39, 0xffe, RZ, 0xc0, !PT ;  /* 0x00000ffe27277812 */ /* 0x000fe200078ec0ff */
[----:B------:R-:W-:Y:S01]  /*5f80*/  VIADD R99, R97, 0x400 ;  /* 0x0000040061637836 */ /* 0x000fe20000000000 */
[----:B------:R-:W-:Y:S01]  /*5f90*/  P2R R95, PR, RZ, 0x40 ;  /* 0x00000040ff5f7803 */ /* 0x000fe20000000000 */
[----:B------:R-:W-:Y:S01]  /*5fa0*/  IMAD.IADD R96, R92, 0x1, R97 ;  /* 0x000000015c607824 */ /* 0x000fe200078e0261 */
[----:B------:R-:W-:Y:S01]  /*5fb0*/  @P6 SHF.L.U32 R4, R91, 0x1f, RZ ;  /* 0x0000001f5b046819 */ /* 0x000fe200000006ff */
[----:B------:R-:W-:Y:S01]  /*5fc0*/  IMAD.IADD R39, R36, 0x1, -R39 ;  /* 0x0000000124277824 */ /* 0x000fe200078e0a27 */
[----:B------:R-:W-:Y:S02]  /*5fd0*/  @P2 SEL R2, R5, R2, !P4 ;  /* 0x0000000205022207 */ /* 0x000fe40006000000 */
[----:B------:R-:W1:Y:S01]  /*5fe0*/  @P6 SYNCS.PHASECHK.TRANS64.TRYWAIT P1, [UR44+0x50], R4 ;  /* 0x00005004ff0065a7 */ /* 0x000e62000802112c */
[----:B------:R-:W-:Y:S02]  /*5ff0*/  LOP3.LUT R0, R0, 0xffffff00, RZ, 0xc0, !PT ;  /* 0xffffff0000007812 */ /* 0x000fe400078ec0ff */
[----:B------:R-:W-:Y:S03]  /*6000*/  LOP3.LUT R2, R2, 0x1, RZ, 0xc0, !PT ;  /* 0x0000000102027812 */ /* 0x000fe600078ec0ff */
[----:B------:R-:W-:Y:S01]  /*6010*/  IMAD.IADD R0, R37, 0x1, R0 ;  /* 0x0000000125007824 */ /* 0x000fe200078e0200 */
[----:B------:R-:W-:Y:S03]  /*6020*/  ISETP.NE.U32.AND P5, PT, R2, 0x1, PT ;  /* 0x000000010200780c */ /* 0x000fe60003fa5070 */
[----:B------:R-:W-:Y:S01]  /*6030*/  IMAD R39, R39, 0x100000, R0 ;  /* 0x0010000027277824 */ /* 0x000fe200078e0200 */
[----:B------:R-:W-:Y:S01]  /*6040*/  P2R R61, PR, RZ, 0x20 ;  /* 0x00000020ff3d7803 */ /* 0x000fe20000000000 */
[----:B------:R2:W4:Y:S01]  /*6050*/  SYNCS.PHASECHK.TRANS64.TRYWAIT P0, [R98+URZ+0xc0], R3 ;  /* 0x0000c003620075a7 */ /* 0x00052200080011ff */
[----:B-1----:R-:W-:Y:S01]  /*6060*/  @P6 SEL R60, RZ, 0x1, !P1 ;  /* 0x00000001ff3c6807 */ /* 0x002fe20004800000 */
[----:B--2---:R-:W-:Y:S06]  /*6070*/  @!P6 BRA `(.L_x_99) ;  /* 0x000000000068e947 */ /* 0x004fec0003800000 */
[C---:B------:R-:W-:Y:S01]  /*6080*/  @P5 IMAD R5, R93.reuse, 0x2, R99 ;  /* 0x000000025d055824 */ /* 0x040fe200078e0263 */
[----:B------:R-:W-:Y:S01]  /*6090*/  ISETP.NE.AND P1, PT, R60, RZ, PT ;  /* 0x000000ff3c00720c */ /* 0x000fe20003f25270 */
[----:B------:R-:W-:Y:S01]  /*60a0*/  @P5 IMAD R2, R93, 0x2, R97 ;  /* 0x000000025d025824 */ /* 0x000fe200078e0261 */
[----:B------:R-:W-:Y:S01]  /*60b0*/  BSSY B0, `(.L_x_100) ;  /* 0x000000e000007945 */ /* 0x000fe20003800000 */
[----:B------:R-:W-:Y:S01]  /*60c0*/  IMAD.MOV.U32 R74, RZ, RZ, RZ ;  /* 0x000000ffff4a7224 */ /* 0x000fe200078e00ff */
[----:B------:R-:W-:Y:S01]  /*60d0*/  CS2R R66, SRZ ;  /* 0x0000000000427805 */ /* 0x000fe2000001ff00 */
[----:B------:R-:W-:Y:S01]  /*60e0*/  @P5 IMAD.IADD R4, R92, 0x1, R5 ;  /* 0x000000015c045824 */ /* 0x000fe200078e0205 */
[----:B------:R-:W-:Y:S02]  /*60f0*/  CS2R R64, SRZ ;  /* 0x0000000000407805 */ /* 0x000fe4000001ff00 */
[----:B------:R-:W-:Y:S02]  /*6100*/  CS2R R72, SRZ ;  /* 0x0000000000487805 */ /* 0x000fe4000001ff00 */
[----:B------:R-:W-:Y:S02]  /*6110*/  CS2R R50, SRZ ;  /* 0x0000000000327805 */ /* 0x000fe4000001ff00 */
[----:B------:R-:W-:Y:S02]  /*6120*/  CS2R R48, SRZ ;  /* 0x0000000000307805 */ /* 0x000fe4000001ff00 */
[----:B------:R-:W-:Y:S02]  /*6130*/  CS2R R58, SRZ ;  /* 0x00000000003a7805 */ /* 0x000fe4000001ff00 */
[----:B------:R-:W-:Y:S01]  /*6140*/  CS2R R56, SRZ ;  /* 0x0000000000387805 */ /* 0x000fe2000001ff00 */
[----:B------:R-:W-:Y:S06]  /*6150*/  @P1 BRA `(.L_x_101) ;  /* 0x00000000000c1947 */ /* 0x000fec0003800000 */
[----:B------:R-:W-:Y:S04]  /*6160*/  SHF.L.U32 R5, R91, 0x1f, RZ ;  /* 0x0000001f5b057819 */ /* 0x000fe800000006ff */
[----:B------:R-:W1:Y:S02]  /*6170*/  SYNCS.PHASECHK.TRANS64.TRYWAIT P1, [UR44+0x50], R5 ;  /* 0x00005005ff0075a7 */ /* 0x000e64000802112c */
[----:B-1----:R-:W-:Y:S05]  /*6180*/  @!P1 BRA `(.L_x_102) ;  /* 0x0000003c00b09947 */ /* 0x002fea0003800000 */
.L_x_101:
[----:B------:R-:W-:Y:S05]  /*6190*/  BSYNC B0 ;  /* 0x0000000000007941 */ /* 0x000fea0003800000 */
.L_x_100:
[----:B------:R-:W-:Y:S01]  /*61a0*/  ISETP.NE.AND P1, PT, R61, RZ, PT ;  /* 0x000000ff3d00720c */ /* 0x000fe20003f25270 */
[----:B------:R-:W-:Y:S11]  /*61b0*/  HFMA2 R46, -RZ, RZ, 0, 5.9604644775390625e-08 ;  /* 0x00000001ff2e7431 */ /* 0x000ff600000001ff */
[----:B------:R-:W-:Y:S01]  /*61c0*/  @!UPT UIADD3 URZ, UPT, UPT, URZ, URZ, URZ ;  /* 0x000000fffffff290 */ /* 0x000fe2000fffe0ff */
[----:B------:R-:W-:Y:S05]  /*61d0*/  @P1 WARPSYNC.ALL ;  /* 0x0000000000001948 */ /* 0x000fea0003800000 */
[----:B------:R2:W1:Y:S04]  /*61e0*/  @P1 LDSM.16.M88.4 R64, [R2+0x400] ;  /* 0x000400000240183b */ /* 0x0004680000000200 */
[----:B------:R2:W1:Y:S04]  /*61f0*/  @P1 LDSM.16.M88.4 R72, [R4] ;  /* 0x000000000448183b */ /* 0x0004680000000200 */
[----:B------:R2:W1:Y:S04]  /*6200*/  @P1 LDSM.16.M88.4 R48, [R47+UR44+0x400] ;  /* 0x0004002c2f30183b */ /* 0x0004680008000200 */
[----:B------:R2:W1:Y:S02]  /*6210*/  @P1 LDSM.16.M88.4 R56, [R96+0x400] ;  /* 0x000400006038183b */ /* 0x0004640000000200 */
.L_x_99:
[----:B------:R-:W-:Y:S05]  /*6220*/  BSYNC B1 ;  /* 0x0000000000017941 */ /* 0x000fea0003800000 */
.L_x_98:
[----:B-1----:R-:W-:Y:S04]  /*6230*/  SHF.R.U32.HI R5, RZ, 0x15, R39 ;  /* 0x00000015ff057819 */ /* 0x002fe80000011627 */
[----:B------:R-:W-:Y:S01]  /*6240*/  LOP3.LUT P1, RZ, R5, 0x3, R82, 0x48, !PT ;  /* 0x0000000305ff7812 */ /* 0x000fe20007824852 */
[----:B------:R-:W-:Y:S01]  /*6250*/  @!UPT UIADD3 URZ, UPT, UPT, URZ, URZ, URZ ;  /* 0x000000fffffff290 */ /* 0x000fe2000fffe0ff */
[----:B----4-:R-:W-:Y:S11]  /*6260*/  @P0 BRA `(.L_x_103) ;  /* 0x0000000000080947 */ /* 0x010ff60003800000 */
[----:B------:R-:W1:Y:S02]  /*6270*/  SYNCS.PHASECHK.TRANS64.TRYWAIT P0, [R98+URZ+0xc0], R3 ;  /* 0x0000c003620075a7 */ /* 0x000e6400080011ff */
[----:B-1----:R-:W-:Y:S05]  /*6280*/  @!P0 BRA `(.L_x_104) ;  /* 0x0000003c00888947 */ /* 0x002fea0003800000 */
.L_x_103:
[----:B------:R-:W-:Y:S05]  /*6290*/  @!P1 BRA `(.L_x_105) ;  /* 0x0000000000409947 */ /* 0x000fea0003800000 */
[----:B------:R-:W4:Y:S01]  /*62a0*/  LDCU.64 UR8, c[0x4][0x70] ;  /* 0x01000e00ff0877ac */ /* 0x000f220008000a00 */
[----:B-1----:R-:W-:Y:S01]  /*62b0*/  MOV R3, 0x0 ;  /* 0x0000000000037802 */ /* 0x002fe20000000f00 */
[----:B------:R-:W-:Y:S02]  /*62c0*/  HFMA2 R12, -RZ, RZ, 0, 5.9604644775390625e-08 ;  /* 0x00000001ff0c7431 */ /* 0x000fe400000001ff */
[----:B------:R-:W-:Y:S02]  /*62d0*/  IMAD.MOV.U32 R8, RZ, RZ, 0x192 ;  /* 0x00000192ff087424 */ /* 0x000fe400078e00ff */
[----:B------:R-:W-:Y:S01]  /*62e0*/  IMAD.MOV.U32 R13, RZ, RZ, RZ ;  /* 0x000000ffff0d7224 */ /* 0x000fe200078e00ff */
[----:B------:R-:W1:Y:S01]  /*62f0*/  LDCU.64 UR6, c[0x4][0x78] ;  /* 0x01000f00ff0677ac */ /* 0x000e620008000a00 */
[----:B--2---:R-:W2:Y:S01]  /*6300*/  LDC.64 R2, c[0x4][R3] ;  /* 0x0100000003027b82 */ /* 0x004ea20000000a00 */
[----:B------:R-:W5:Y:S01]  /*6310*/  LDCU.64 UR4, c[0x4][0x10] ;  /* 0x01000200ff0477ac */ /* 0x000f620008000a00 */
[----:B----4-:R-:W-:Y:S01]  /*6320*/  MOV R5, UR9 ;  /* 0x0000000900057c02 */ /* 0x010fe20008000f00 */
[----:B------:R-:W-:Y:S01]  /*6330*/  IMAD.U32 R4, RZ, RZ, UR8 ;  /* 0x00000008ff047e24 */ /* 0x000fe2000f8e00ff */
[----:B-1----:R-:W-:Y:S01]  /*6340*/  MOV R7, UR7 ;  /* 0x0000000700077c02 */ /* 0x002fe20008000f00 */
[----:B------:R-:W-:Y:S01]  /*6350*/  IMAD.U32 R6, RZ, RZ, UR6 ;  /* 0x00000006ff067e24 */ /* 0x000fe2000f8e00ff */
[----:B-----5:R-:W-:Y:S01]  /*6360*/  MOV R11, UR5 ;  /* 0x00000005000b7c02 */ /* 0x020fe20008000f00 */
[----:B------:R-:W-:Y:S02]  /*6370*/  IMAD.U32 R10, RZ, RZ, UR4 ;  /* 0x00000004ff0a7e24 */ /* 0x000fe4000f8e00ff */
[----:B------:R-:W-:Y:S07]  /*6380*/  LEPC R20, `(.L_x_105) ;  /* 0x000000001014794e */ /* 0x000fee0000000000 */
[----:B--23--:R-:W-:Y:S05]  /*6390*/  CALL.ABS.NOINC R2 ;  /* 0x0000000002007343 */ /* 0x00cfea0003c00000 */
.L_x_105:
[----:B------:R-:W-:Y:S05]  /*63a0*/  WARPSYNC.ALL ;  /* 0x0000000000007948 */ /* 0x000fea0003800000 */
[----:B------:R-:W-:Y:S01]  /*63b0*/  R2UR UR4, R39 ;  /* 0x00000000270472ca */ /* 0x000fe200000e0000 */
[--C-:B------:R-:W-:Y:S01]  /*63c0*/  HADD2.F32 R40, -RZ, R48.reuse.H0_H0 ;  /* 0x20000030ff287230 */ /* 0x100fe20000004100 */
[----:B------:R-:W-:Y:S01]  /*63d0*/  SHF.L.U32 R62, R93, 0x1, RZ ;  /* 0x000000015d3e7819 */ /* 0x000fe200000006ff */
[----:B------:R-:W-:Y:S01]  /*63e0*/  HADD2.F32 R43, -RZ, R48.H1_H1 ;  /* 0x30000030ff2b7230 */ /* 0x000fe20000004100 */
[----:B------:R-:W-:Y:S01]  /*63f0*/  ISETP.NE.AND P0, PT, R94, RZ, PT ;  /* 0x000000ff5e00720c */ /* 0x000fe20003f05270 */
[----:B------:R-:W-:Y:S01]  /*6400*/  HADD2.F32 R42, -RZ, R49.H0_H0 ;  /* 0x20000031ff2a7230 */ /* 0x000fe20000004100 */
[----:B------:R-:W-:Y:S01]  /*6410*/  IADD3 R99, PT, PT, R99, R62, RZ ;  /* 0x0000003e63637210 */ /* 0x000fe20007ffe0ff */
[----:B------:R-:W-:Y:S01]  /*6420*/  HADD2.F32 R45, -RZ, R51.H0_H0 ;  /* 0x20000033ff2d7230 */ /* 0x000fe20000004100 */
[----:B------:R-:W-:Y:S02]  /*6430*/  BSSY.RECONVERGENT B0, `(.L_x_106) ;  /* 0x0000085000007945 */ /* 0x000fe40003800200 */
[----:B------:R-:W-:Y:S03]  /*6440*/  IADD3 R100, PT, PT, R92, R99, RZ ;  /* 0x000000635c647210 */ /* 0x000fe60007ffe0ff */
[----:B--2---:R-:W3:Y:S02]  /*6450*/  LDTM.16dp256bit.x8 R4, tmem[UR4] ;  /* 0x00000004000479ee */ /* 0x004ee400081a0000 */
[C---:B---3--:R-:W-:Y:S01]  /*6460*/  FMUL R0, R38.reuse, R4 ;  /* 0x0000000426007220 */ /* 0x048fe20000400000 */
[C---:B------:R-:W-:Y:S01]  /*6470*/  FMUL R2, R38.reuse, R5 ;  /* 0x0000000526027220 */ /* 0x040fe20000400000 */
[C---:B-1----:R-:W-:Y:S01]  /*6480*/  FMUL R3, R38.reuse, R6 ;  /* 0x0000000626037220 */ /* 0x042fe20000400000 */
[C---:B------:R-:W-:Y:S01]  /*6490*/  FMUL R7, R38.reuse, R7 ;  /* 0x0000000726077220 */ /* 0x040fe20000400000 */
[C---:B------:R-:W-:Y:S01]  /*64a0*/  FFMA R0, R41.reuse, R40, R0 ;  /* 0x0000002829007223 */ /* 0x040fe20000000000 */
[----:B------:R-:W-:Y:S02]  /*64b0*/  HADD2.F32 R40, -RZ, R49.H1_H1 ;  /* 0x30000031ff287230 */ /* 0x000fe40000004100 */
[C---:B------:R-:W-:Y:S01]  /*64c0*/  FFMA R2, R41.reuse, R43, R2 ;  /* 0x0000002b29027223 */ /* 0x040fe20000000002 */
[C---:B------:R-:W-:Y:S01]  /*64d0*/  FFMA R3, R41.reuse, R42, R3 ;  /* 0x0000002a29037223 */ /* 0x040fe20000000003 */
[--C-:B------:R-:W-:Y:S02]  /*64e0*/  HADD2.F32 R43, -RZ, R50.reuse.H0_H0 ;  /* 0x20000032ff2b7230 */ /* 0x100fe40000004100 */
[----:B------:R-:W-:Y:S01]  /*64f0*/  FMUL R4, R38, R8 ;  /* 0x0000000826047220 */ /* 0x000fe20000400000 */
[----:B------:R-:W-:Y:S01]  /*6500*/  HADD2.F32 R42, -RZ, R50.H1_H1 ;  /* 0x30000032ff2a7230 */ /* 0x000fe20000004100 */
[----:B------:R-:W-:Y:S01]  /*6510*/  F2FP.F16.F32.PACK_AB R52, R2, R0 ;  /* 0x000000000234723e */ /* 0x000fe200000000ff */
[C---:B------:R-:W-:Y:S01]  /*6520*/  FFMA R7, R41.reuse, R40, R7 ;  /* 0x0000002829077223 */ /* 0x040fe20000000007 */
[----:B------:R-:W-:Y:S01]  /*6530*/  FFMA R4, R41, R43, R4 ;  /* 0x0000002b29047223 */ /* 0x000fe20000000004 */
[C---:B------:R-:W-:Y:S01]  /*6540*/  FMUL R5, R38.reuse, R9 ;  /* 0x0000000926057220 */ /* 0x040fe20000400000 */
[C---:B------:R-:W-:Y:S01]  /*6550*/  FMUL R6, R38.reuse, R10 ;  /* 0x0000000a26067220 */ /* 0x040fe20000400000 */
[----:B------:R-:W-:Y:S01]  /*6560*/  HADD2.F32 R40, -RZ, R51.H1_H1 ;  /* 0x30000033ff287230 */ /* 0x000fe20000004100 */
[----:B------:R-:W-:Y:S01]  /*6570*/  F2FP.F16.F32.PACK_AB R53, R7, R3 ;  /* 0x000000030735723e */ /* 0x000fe200000000ff */
[C---:B------:R-:W-:Y:S01]  /*6580*/  FFMA R5, R41.reuse, R42, R5 ;  /* 0x0000002a29057223 */ /* 0x040fe20000000005 */
[----:B------:R-:W-:Y:S01]  /*6590*/  FFMA R6, R41, R45, R6 ;  /* 0x0000002d29067223 */ /* 0x000fe20000000006 */
[C---:B------:R-:W-:Y:S01]  /*65a0*/  FMUL R11, R38.reuse, R11 ;  /* 0x0000000b260b7220 */ /* 0x040fe20000400000 */
[--C-:B------:R-:W-:Y:S02]  /*65b0*/  HADD2.F32 R43, -RZ, R56.reuse.H0_H0 ;  /* 0x20000038ff2b7230 */ /* 0x100fe40000004100 */
[C---:B------:R-:W-:Y:S01]  /*65c0*/  FMUL R8, R38.reuse, R12 ;  /* 0x0000000c26087220 */ /* 0x040fe20000400000 */
[----:B------:R-:W-:Y:S01]  /*65d0*/  F2FP.F16.F32.PACK_AB R54, R5, R4 ;  /* 0x000000040536723e */ /* 0x000fe200000000ff */
[C---:B------:R-:W-:Y:S01]  /*65e0*/  FFMA R11, R41.reuse, R40, R11 ;  /* 0x00000028290b7223 */ /* 0x040fe2000000000b */
[----:B------:R-:W-:Y:S02]  /*65f0*/  HADD2.F32 R40, -RZ, R56.H1_H1 ;  /* 0x30000038ff287230 */ /* 0x000fe40000004100 */
[----:B------:R-:W-:Y:S01]  /*6600*/  FFMA R8, R41, R43, R8 ;  /* 0x0000002b29087223 */ /* 0x000fe20000000008 */
[C---:B------:R-:W-:Y:S01]  /*6610*/  FMUL R9, R38.reuse, R13 ;  /* 0x0000000d26097220 */ /* 0x040fe20000400000 */
[--C-:B------:R-:W-:Y:S01]  /*6620*/  HADD2.F32 R45, -RZ, R57.reuse.H0_H0 ;  /* 0x20000039ff2d7230 */ /* 0x100fe20000004100 */
[----:B------:R-:W-:Y:S01]  /*6630*/  F2FP.F16.F32.PACK_AB R55, R11, R6 ;  /* 0x000000060b37723e */ /* 0x000fe200000000ff */
[C---:B------:R-:W-:Y:S01]  /*6640*/  FMUL R10, R38.reuse, R14 ;  /* 0x0000000e260a7220 */ /* 0x040fe20000400000 */
[----:B------:R-:W-:Y:S02]  /*6650*/  HADD2.F32 R42, -RZ, R57.H1_H1 ;  /* 0x30000039ff2a7230 */ /* 0x000fe40000004100 */
[C---:B------:R-:W-:Y:S01]  /*6660*/  FFMA R9, R41.reuse, R40, R9 ;  /* 0x0000002829097223 */ /* 0x040fe20000000009 */
[C---:B------:R-:W-:Y:S01]  /*6670*/  FMUL R15, R38.reuse, R15 ;  /* 0x0000000f260f7220 */ /* 0x040fe20000400000 */
[----:B------:R1:W-:Y:S01]  /*6680*/  STSM.16.M88.4 [R97+0x400], R52 ;  /* 0x0004003461007844 */ /* 0x0003e20000000200 */
[----:B------:R-:W-:Y:S01]  /*6690*/  FFMA R10, R41, R45, R10 ;  /* 0x0000002d290a7223 */ /* 0x000fe2000000000a */
[--C-:B------:R-:W-:Y:S01]  /*66a0*/  HADD2.F32 R40, -RZ, R58.reuse.H0_H0 ;  /* 0x2000003aff287230 */ /* 0x100fe20000004100 */
[----:B------:R-:W-:Y:S01]  /*66b0*/  F2FP.F16.F32.PACK_AB R68, R9, R8 ;  /* 0x000000080944723e */ /* 0x000fe200000000ff */
[----:B------:R-:W-:Y:S01]  /*66c0*/  FFMA R15, R41, R42, R15 ;  /* 0x0000002a290f7223 */ /* 0x000fe2000000000f */
[C---:B------:R-:W-:Y:S01]  /*66d0*/  FMUL R12, R38.reuse, R16 ;  /* 0x00000010260c7220 */ /* 0x040fe20000400000 */
[----:B------:R-:W-:Y:S02]  /*66e0*/  HADD2.F32 R42, -RZ, R58.H1_H1 ;  /* 0x3000003aff2a7230 */ /* 0x000fe40000004100 */
[C---:B------:R-:W-:Y:S01]  /*66f0*/  FMUL R13, R38.reuse, R17 ;  /* 0x00000011260d7220 */ /* 0x040fe20000400000 */
[--C-:B------:R-:W-:Y:S01]  /*6700*/  HADD2.F32 R43, -RZ, R59.reuse.H0_H0 ;  /* 0x2000003bff2b7230 */ /* 0x100fe20000004100 */
[----:B------:R-:W-:Y:S01]  /*6710*/  F2FP.F16.F32.PACK_AB R69, R15, R10 ;  /* 0x0000000a0f45723e */ /* 0x000fe200000000ff */
[C---:B------:R-:W-:Y:S01]  /*6720*/  FFMA R12, R41.reuse, R40, R12 ;  /* 0x00000028290c7223 */ /* 0x040fe2000000000c */
[----:B------:R-:W-:Y:S01]  /*6730*/  FFMA R13, R41, R42, R13 ;  /* 0x0000002a290d7223 */ /* 0x000fe2000000000d */
[C---:B------:R-:W-:Y:S01]  /*6740*/  FMUL R14, R38.reuse, R18 ;  /* 0x00000012260e7220 */ /* 0x040fe20000400000 */
[----:B------:R-:W-:Y:S02]  /*6750*/  HADD2.F32 R40, -RZ, R59.H1_H1 ;  /* 0x3000003bff287230 */ /* 0x000fe40000004100 */
[C---:B------:R-:W-:Y:S01]  /*6760*/  FMUL R19, R38.reuse, R19 ;  /* 0x0000001326137220 */ /* 0x040fe20000400000 */
[C---:B------:R-:W-:Y:S01]  /*6770*/  FMUL R16, R38.reuse, R20 ;  /* 0x0000001426107220 */ /* 0x040fe20000400000 */
[----:B------:R-:W-:Y:S01]  /*6780*/  F2FP.F16.F32.PACK_AB R70, R13, R12 ;  /* 0x0000000c0d46723e */ /* 0x000fe200000000ff */
[C---:B------:R-:W-:Y:S01]  /*6790*/  FFMA R14, R41.reuse, R43, R14 ;  /* 0x0000002b290e7223 */ /* 0x040fe2000000000e */
[--C-:B------:R-:W-:Y:S02]  /*67a0*/  HADD2.F32 R43, -RZ, R64.reuse.H0_H0 ;  /* 0x20000040ff2b7230 */ /* 0x100fe40000004100 */
[C---:B------:R-:W-:Y:S01]  /*67b0*/  FFMA R19, R41.reuse, R40, R19 ;  /* 0x0000002829137223 */ /* 0x040fe20000000013 */
[----:B------:R-:W-:Y:S02]  /*67c0*/  HADD2.F32 R42, -RZ, R64.H1_H1 ;  /* 0x30000040ff2a7230 */ /* 0x000fe40000004100 */
[C---:B------:R-:W-:Y:S01]  /*67d0*/  FMUL R17, R38.reuse, R21 ;  /* 0x0000001526117220 */ /* 0x040fe20000400000 */
[--C-:B------:R-:W-:Y:S02]  /*67e0*/  HADD2.F32 R45, -RZ, R65.reuse.H0_H0 ;  /* 0x20000041ff2d7230 */ /* 0x100fe40000004100 */
[----:B------:R-:W-:Y:S01]  /*67f0*/  FFMA R16, R41, R43, R16 ;  /* 0x0000002b29107223 */ /* 0x000fe20000000010 */
[----:B------:R-:W-:Y:S01]  /*6800*/  F2FP.F16.F32.PACK_AB R71, R19, R14 ;  /* 0x0000000e1347723e */ /* 0x000fe200000000ff */
[----:B------:R-:W-:Y:S01]  /*6810*/  FFMA R17, R41, R42, R17 ;  /* 0x0000002a29117223 */ /* 0x000fe20000000011 */
[C---:B------:R-:W-:Y:S01]  /*6820*/  FMUL R18, R38.reuse, R22 ;  /* 0x0000001626127220 */ /* 0x040fe20000400000 */
[----:B------:R-:W-:Y:S02]  /*6830*/  HADD2.F32 R40, -RZ, R65.H1_H1 ;  /* 0x30000041ff287230 */ /* 0x000fe40000004100 */
[C---:B------:R-:W-:Y:S01]  /*6840*/  FMUL R23, R38.reuse, R23 ;  /* 0x0000001726177220 */ /* 0x040fe20000400000 */
[----:B------:R1:W-:Y:S01]  /*6850*/  STSM.16.M88.4 [R96+0x400], R68 ;  /* 0x0004004460007844 */ /* 0x0003e20000000200 */
[----:B------:R-:W-:Y:S01]  /*6860*/  F2FP.F16.F32.PACK_AB R104, R17, R16 ;  /* 0x000000101168723e */ /* 0x000fe200000000ff */
[C---:B------:R-:W-:Y:S01]  /*6870*/  FFMA R18, R41.reuse, R45, R18 ;  /* 0x0000002d29127223 */ /* 0x040fe20000000012 */
[----:B------:R-:W-:Y:S01]  /*6880*/  FFMA R23, R41, R40, R23 ;  /* 0x0000002829177223 */ /* 0x000fe20000000017 */
[--C-:B------:R-:W-:Y:S02]  /*6890*/  HADD2.F32 R43, -RZ, R66.reuse.H0_H0 ;  /* 0x20000042ff2b7230 */ /* 0x100fe40000004100 */
[C---:B------:R-:W-:Y:S01]  /*68a0*/  FMUL R20, R38.reuse, R24 ;  /* 0x0000001826147220 */ /* 0x040fe20000400000 */
[----:B------:R-:W-:Y:S02]  /*68b0*/  HADD2.F32 R40, -RZ, R66.H1_H1 ;  /* 0x30000042ff287230 */ /* 0x000fe40000004100 */
[C---:B------:R-:W-:Y:S01]  /*68c0*/  FMUL R21, R38.reuse, R25 ;  /* 0x0000001926157220 */ /* 0x040fe20000400000 */
[--C-:B------:R-:W-:Y:S01]  /*68d0*/  HADD2.F32 R45, -RZ, R67.reuse.H0_H0 ;  /* 0x20000043ff2d7230 */ /* 0x100fe20000004100 */
[----:B------:R-:W-:Y:S01]  /*68e0*/  F2FP.F16.F32.PACK_AB R105, R23, R18 ;  /* 0x000000121769723e */ /* 0x000fe200000000ff */
[C---:B------:R-:W-:Y:S01]  /*68f0*/  FFMA R20, R41.reuse, R43, R20 ;  /* 0x0000002b29147223 */ /* 0x040fe20000000014 */
[C---:B------:R-:W-:Y:S01]  /*6900*/  FFMA R21, R41.reuse, R40, R21 ;  /* 0x0000002829157223 */ /* 0x040fe20000000015 */
[C---:B------:R-:W-:Y:S01]  /*6910*/  FMUL R22, R38.reuse, R26 ;  /* 0x0000001a26167220 */ /* 0x040fe20000400000 */
[----:B------:R-:W-:Y:S02]  /*6920*/  HADD2.F32 R42, -RZ, R67.H1_H1 ;  /* 0x30000043ff2a7230 */ /* 0x000fe40000004100 */
[C---:B------:R-:W-:Y:S01]  /*6930*/  FMUL R27, R38.reuse, R27 ;  /* 0x0000001b261b7220 */ /* 0x040fe20000400000 */
[--C-:B------:R-:W-:Y:S02]  /*6940*/  HADD2.F32 R40, -RZ, R72.reuse.H0_H0 ;  /* 0x20000048ff287230 */ /* 0x100fe40000004100 */
[C---:B------:R-:W-:Y:S01]  /*6950*/  FFMA R22, R41.reuse, R45, R22 ;  /* 0x0000002d29167223 */ /* 0x040fe20000000016 */
[C---:B------:R-:W-:Y:S01]  /*6960*/  FMUL R24, R38.reuse, R28 ;  /* 0x0000001c26187220 */ /* 0x040fe20000400000 */
[C---:B------:R-:W-:Y:S01]  /*6970*/  FFMA R27, R41.reuse, R42, R27 ;  /* 0x0000002a291b7223 */ /* 0x040fe2000000001b */
[----:B------:R-:W-:Y:S02]  /*6980*/  HADD2.F32 R42, -RZ, R72.H1_H1 ;  /* 0x30000048ff2a7230 */ /* 0x000fe40000004100 */
[C---:B------:R-:W-:Y:S01]  /*6990*/  FMUL R25, R38.reuse, R29 ;  /* 0x0000001d26197220 */ /* 0x040fe20000400000 */
[--C-:B------:R-:W-:Y:S02]  /*69a0*/  HADD2.F32 R43, -RZ, R73.reuse.H0_H0 ;  /* 0x20000049ff2b7230 */ /* 0x100fe40000004100 */
[C---:B------:R-:W-:Y:S01]  /*69b0*/  FMUL R26, R38.reuse, R30 ;  /* 0x0000001e261a7220 */ /* 0x040fe20000400000 */
[C---:B------:R-:W-:Y:S01]  /*69c0*/  FFMA R24, R41.reuse, R40, R24 ;  /* 0x0000002829187223 */ /* 0x040fe20000000018 */
[----:B------:R-:W-:Y:S02]  /*69d0*/  HADD2.F32 R40, -RZ, R73.H1_H1 ;  /* 0x30000049ff287230 */ /* 0x000fe40000004100 */
[C---:B------:R-:W-:Y:S01]  /*69e0*/  FFMA R25, R41.reuse, R42, R25 ;  /* 0x0000002a29197223 */ /* 0x040fe20000000019 */
[C---:B------:R-:W-:Y:S01]  /*69f0*/  FMUL R31, R38.reuse, R31 ;  /* 0x0000001f261f7220 */ /* 0x040fe20000400000 */
[C---:B------:R-:W-:Y:S01]  /*6a00*/  FFMA R26, R41.reuse, R43, R26 ;  /* 0x0000002b291a7223 */ /* 0x040fe2000000001a */
[--C-:B------:R-:W-:Y:S02]  /*6a10*/  HADD2.F32 R43, -RZ, R74.reuse.H0_H0 ;  /* 0x2000004aff2b7230 */ /* 0x100fe40000004100 */
[C---:B------:R-:W-:Y:S01]  /*6a20*/  FMUL R28, R38.reuse, R32 ;  /* 0x00000020261c7220 */ /* 0x040fe20000400000 */
[----:B------:R-:W-:Y:S02]  /*6a30*/  HADD2.F32 R42, -RZ, R74.H1_H1 ;  /* 0x3000004aff2a7230 */ /* 0x000fe40000004100 */
[C---:B------:R-:W-:Y:S01]  /*6a40*/  FFMA R31, R41.reuse, R40, R31 ;  /* 0x00000028291f7223 */ /* 0x040fe2000000001f */
[C---:B------:R-:W-:Y:S01]  /*6a50*/  FMUL R29, R38.reuse, R33 ;  /* 0x00000021261d7220 */ /* 0x040fe20000400000 */
[--C-:B------:R-:W-:Y:S02]  /*6a60*/  HADD2.F32 R45, -RZ, R75.reuse.H0_H0 ;  /* 0x2000004bff2d7230 */ /* 0x100fe40000004100 */
[C---:B------:R-:W-:Y:S01]  /*6a70*/  FMUL R30, R38.reuse, R34 ;  /* 0x00000022261e7220 */ /* 0x040fe20000400000 */
[----:B------:R-:W-:Y:S02]  /*6a80*/  HADD2.F32 R40, -RZ, R75.H1_H1 ;  /* 0x3000004bff287230 */ /* 0x000fe40000004100 */
[----:B------:R-:W-:Y:S01]  /*6a90*/  FMUL R35, R38, R35 ;  /* 0x0000002326237220 */ /* 0x000fe20000400000 */
[C---:B------:R-:W-:Y:S01]  /*6aa0*/  FFMA R28, R41.reuse, R43, R28 ;  /* 0x0000002b291c7223 */ /* 0x040fe2000000001c */
[C---:B------:R-:W-:Y:S01]  /*6ab0*/  FFMA R29, R41.reuse, R42, R29 ;  /* 0x0000002a291d7223 */ /* 0x040fe2000000001d */
[C---:B------:R-:W-:Y:S01]  /*6ac0*/  FFMA R30, R41.reuse, R45, R30 ;  /* 0x0000002d291e7223 */ /* 0x040fe2000000001e */
[----:B------:R-:W-:Y:S01]  /*6ad0*/  FFMA R35, R41, R40, R35 ;  /* 0x0000002829237223 */ /* 0x000fe20000000023 */
[----:B------:R-:W-:Y:S02]  /*6ae0*/  F2FP.F16.F32.PACK_AB R106, R21, R20 ;  /* 0x00000014156a723e */ /* 0x000fe400000000ff */
[----:B------:R-:W-:Y:S02]  /*6af0*/  F2FP.F16.F32.PACK_AB R107, R27, R22 ;  /* 0x000000161b6b723e */ /* 0x000fe400000000ff */
[----:B------:R-:W-:Y:S02]  /*6b00*/  F2FP.F16.F32.PACK_AB R108, R25, R24 ;  /* 0x00000018196c723e */ /* 0x000fe400000000ff */
[----:B------:R-:W-:Y:S01]  /*6b10*/  F2FP.F16.F32.PACK_AB R109, R31, R26 ;  /* 0x0000001a1f6d723e */ /* 0x000fe200000000ff */
[----:B------:R1:W-:Y:S01]  /*6b20*/  STSM.16.M88.4 [R99], R104 ;  /* 0x0000006863007844 */ /* 0x0003e20000000200 */
[----:B------:R-:W-:Y:S02]  /*6b30*/  F2FP.F16.F32.PACK_AB R110, R29, R28 ;  /* 0x0000001c1d6e723e */ /* 0x000fe400000000ff */
[----:B------:R-:W-:Y:S05]  /*6b40*/  F2FP.F16.F32.PACK_AB R111, R35, R30 ;  /* 0x0000001e236f723e */ /* 0x000fea00000000ff */
[----:B------:R1:W-:Y:S01]  /*6b50*/  STSM.16.M88.4 [R100], R108 ;  /* 0x0000006c64007844 */ /* 0x0003e20000000200 */
[----:B------:R-:W-:Y:S01]  /*6b60*/  @!PT LDS RZ, [RZ] ;  /* 0x00000000fffff984 */ /* 0x000fe20000000800 */
[----:B------:R-:W-:Y:S01]  /*6b70*/  @!PT LDS RZ, [RZ] ;  /* 0x00000000fffff984 */ /* 0x000fe20000000800 */
[----:B------:R-:W-:Y:S01]  /*6b80*/  @!PT LDS RZ, [RZ] ;  /* 0x00000000fffff984 */ /* 0x000fe20000000800 */
[----:B------:R-:W-:Y:S01]  /*6b90*/  @!PT LDS RZ, [RZ] ;  /* 0x00000000fffff984 */ /* 0x000fe20000000800 */
[----:B------:R2:W-:Y:S07]  /*6ba0*/  MEMBAR.ALL.CTA ;  /* 0x0000000000007992 */ /* 0x0005ee0000008000 */
[----:B--2---:R-:W2:Y:S02]  /*6bb0*/  FENCE.VIEW.ASYNC.S ;  /* 0x00000000000073c6 */ /* 0x004ea40000000000 */
[----:B--2---:R-:W-:Y:S06]  /*6bc0*/  BAR.SYNC.DEFER_BLOCKING 0x1, 0x80 ;  /* 0x0042000000007b1d */ /* 0x004fec0000010000 */
[----:B------:R-:W-:Y:S05]  /*6bd0*/  @P0 BRA `(.L_x_107) ;  /* 0x0000000000280947 */ /* 0x000fea0003800000 */
[----:B------:R-:W2:Y:S01]  /*6be0*/  LDCU.64 UR6, c[0x0][0x348] ;  /* 0x00006900ff0677ac */ /* 0x000ea20008000a00 */
[----:B------:R-:W-:Y:S01]  /*6bf0*/  UIADD3 UR4, UPT, UPT, UR44, 0x400, URZ ;  /* 0x000004002c047890 */ /* 0x000fe2000fffe0ff */
[----:B------:R-:W-:Y:S05]  /*6c00*/  UMOV UR51, UR36 ;  /* 0x0000002400337c82 */ /* 0x000fea0008000000 */
[----:B------:R-:W-:Y:S04]  /*6c10*/  MOV R86, UR4 ;  /* 0x0000000400567c02 */ /* 0x000fe80008000f00 */
[----:B------:R-:W-:Y:S01]  /*6c20*/  R2UR UR48, R86 ;  /* 0x00000000563072ca */ /* 0x000fe200000e0000 */
[----:B--2---:R-:W-:Y:S04]  /*6c30*/  UIADD3 UR4, UP0, UPT, UR6, 0x680, URZ ;  /* 0x0000068006047890 */ /* 0x004fe8000ff1e0ff */
[----:B------:R-:W-:Y:S09]  /*6c40*/  UIADD3.X UR5, UPT, UPT, URZ, UR7, URZ, UP0, !UPT ;  /* 0x00000007ff057290 */ /* 0x000ff200087fe4ff */
[----:B------:R2:W-:Y:S01]  /*6c50*/  UTMASTG.3D [UR48], [UR4] ;  /* 0x00000030040073b5 */ /* 0x0005e20008010000 */
[----:B------:R0:W-:Y:S01]  /*6c60*/  UTMACMDFLUSH ;  /* 0x00000000000079b7 */ /* 0x0001e20000000000 */
[----:B--2---:R-:W-:Y:S04]  /*6c70*/  DEPBAR.LE SB0, 0x1 ;  /* 0x000080400000791a */ /* 0x004fe80000000000 */
.L_x_107:
[----:B------:R-:W-:Y:S05]  /*6c80*/  BSYNC.RECONVERGENT B0 ;  /* 0x0000000000007941 */ /* 0x000fea0003800200 */
.L_x_106:
[----:B------:R-:W-:Y:S01]  /*6c90*/  BAR.SYNC.DEFER_BLOCKING 0x1, 0x80 ;  /* 0x0042000000007b1d */ /* 0x000fe20000010000 */
[----:B------:R-:W-:Y:S01]  /*6ca0*/  ISETP.NE.AND P1, PT, R95, RZ, PT ;  /* 0x000000ff5f00720c */ /* 0x000fe20003f25270 */
[----:B------:R-:W-:Y:S01]  /*6cb0*/  UISETP.NE.AND UP0, UPT, UR47, URZ, UPT ;  /* 0x000000ff2f00728c */ /* 0x000fe2000bf05270 */
[----:B------:R-:W-:Y:S11]  /*6cc0*/  LEA R3, R46, UR44, 0x3 ;  /* 0x0000002c2e037c11 */ /* 0x000ff6000f8e18ff */
[----:B------:R-:W-:Y:S01]  /*6cd0*/  @P1 SHF.L.U32 R4, R91, 0x1f, RZ ;  /* 0x0000001f5b041819 */ /* 0x000fe200000006ff */
[----:B------:R-:W-:Y:S06]  /*6ce0*/  BRA.U !UP0, `(.L_x_108) ;  /* 0x0000000108247547 */ /* 0x000fec000b800000 */
[----:B------:R-:W2:Y:S01]  /*6cf0*/  S2R R0, SR_CgaCtaId ;  /* 0x0000000000007919 */ /* 0x000ea20000008800 */
[----:B------:R-:W-:Y:S01]  /*6d00*/  IMAD.U32 R2, RZ, RZ, UR46 ;  /* 0x0000002eff027e24 */ /* 0x000fe2000f8e00ff */
[----:B------:R-:W-:Y:S04]  /*6d10*/  UIADD3 UR4, UPT, UPT, UR46, 0x1, URZ ;  /* 0x000000012e047890 */ /* 0x000fe8000fffe0ff */
[----:B------:R-:W-:Y:S01]  /*6d20*/  @P1 LEA R2, R2, UR44, 0x3 ;  /* 0x0000002c02021c11 */ /* 0x000fe2000f8e18ff */
[----:B------:R-:W-:Y:S04]  /*6d30*/  UISETP.NE.AND UP0, UPT, UR4, 0x4, UPT ;  /* 0x000000040400788c */ /* 0x000fe8000bf05270 */
[----:B------:R-:W-:Y:S01]  /*6d40*/  @P1 VIADD R5, R2, 0x70 ;  /* 0x0000007002051836 */ /* 0x000fe20000000000 */
[----:B------:R-:W-:Y:S04]  /*6d50*/  USEL UR46, UR4, URZ, UP0 ;  /* 0x000000ff042e7287 */ /* 0x000fe80008000000 */
[----:B--2---:R-:W-:Y:S04]  /*6d60*/  @P1 PRMT R0, R0, 0x654, R5 ;  /* 0x0000065400001816 */ /* 0x004fe80000000005 */
[----:B------:R2:W-:Y:S04]  /*6d70*/  @P1 SYNCS.ARRIVE.TRANS64.RED.A1T0 RZ, [R0+URZ], RZ ;  /* 0x000000ff00ff19a7 */ /* 0x0005e800081004ff */
.L_x_108:
[----:B------:R-:W3:Y:S01]  /*6d80*/  @P1 SYNCS.PHASECHK.TRANS64.TRYWAIT P0, [R3+URZ+0x50], R4 ;  /* 0x00005004030015a7 */ /* 0x000ee200080011ff */
[----:B------:R-:W-:Y:S01]  /*6d90*/  BSSY B1, `(.L_x_109) ;  /* 0x0000017000017945 */ /* 0x000fe20003800000 */
[----:B---3--:R-:W-:Y:S03]  /*6da0*/  @P1 SEL R60, RZ, 0x1, !P0 ;  /* 0x00000001ff3c1807 */ /* 0x008fe60004000000 */
[----:B------:R-:W-:Y:S05]  /*6db0*/  @!P1 BRA `(.L_x_110) ;  /* 0x0000000000509947 */ /* 0x000fea0003800000 */
[----:B------:R-:W-:Y:S01]  /*6dc0*/  ISETP.NE.AND P1, PT, R61, RZ, PT ;  /* 0x000000ff3d00720c */ /* 0x000fe20003f25270 */
[----:B------:R-:W-:Y:S01]  /*6dd0*/  BSSY B0, `(.L_x_111) ;  /* 0x000000a000007945 */ /* 0x000fe20003800000 */
[----:B------:R-:W-:Y:S11]  /*6de0*/  ISETP.NE.AND P0, PT, R60, RZ, PT ;  /* 0x000000ff3c00720c */ /* 0x000ff60003f05270 */
[----:B------:R-:W-:Y:S04]  /*6df0*/  @P1 IMAD R4, R46, 0x2000, R47 ;  /* 0x000020002e041824 */ /* 0x000fe800078e022f */
[----:B------:R-:W-:Y:S04]  /*6e00*/  @P1 VIADD R7, R4, UR44 ;  /* 0x0000002c04071c36 */ /* 0x000fe80008000000 */
[----:B------:R-:W-:Y:S01]  /*6e10*/  @P1 IMAD.IADD R2, R92, 0x1, R7 ;  /* 0x000000015c021824 */ /* 0x000fe200078e0207 */
[----:B------:R-:W-:Y:S01]  /*6e20*/  @P1 IADD3 R5, PT, PT, R62, R7, RZ ;  /* 0x000000073e051210 */ /* 0x000fe20007ffe0ff */
[----:B------:R-:W-:Y:S06]  /*6e30*/  @P0 BRA `(.L_x_112) ;  /* 0x00000000000c0947 */ /* 0x000fec0003800000 */
[----:B--2---:R-:W-:Y:S04]  /*6e40*/  SHF.L.U32 R0, R91, 0x1f, RZ ;  /* 0x0000001f5b007819 */ /* 0x004fe800000006ff */
[----:B------:R-:W2:Y:S02]  /*6e50*/  SYNCS.PHASECHK.TRANS64.TRYWAIT P0, [R3+URZ+0x50], R0 ;  /* 0x00005000030075a7 */ /* 0x000ea400080011ff */
[----:B--2---:R-:W-:Y:S05]  /*6e60*/  @!P0 BRA `(.L_x_113) ;  /* 0x0000003000a48947 */ /* 0x004fea0003800000 */
.L_x_112:
[----:B------:R-:W-:Y:S05]  /*6e70*/  BSYNC B0 ;  /* 0x0000000000007941 */ /* 0x000fea0003800000 */
.L_x_111:
[----:B------:R-:W-:Y:S02]  /*6e80*/  ISETP.NE.AND P0, PT, R61, RZ, PT ;  /* 0x000000ff3d00720c */ /* 0x000fe40003f05270 */
[----:B------:R-:W-:Y:S11]  /*6e90*/  IADD3 R46, PT, PT, R46, 0x1, RZ ;  /* 0x000000012e2e7810 */ /* 0x000ff60007ffe0ff */
[----:B--2---:R-:W-:Y:S01]  /*6ea0*/  @P0 IMAD.IADD R0, R92, 0x1, R5 ;  /* 0x000000015c000824 */ /* 0x004fe200078e0205 */
[----:B------:R-:W-:Y:S05]  /*6eb0*/  @P0 WARPSYNC.ALL ;  /* 0x0000000000000948 */ /* 0x000fea0003800000 */
[----:B------:R3:W4:Y:S04]  /*6ec0*/  @P0 LDSM.16.M88.4 R48, [R4+UR44+0x400] ;  /* 0x0004002c0430083b */ /* 0x0007280008000200 */
[----:B------:R3:W2:Y:S04]  /*6ed0*/  @P0 LDSM.16.M88.4 R56, [R2+0x400] ;  /* 0x000400000238083b */ /* 0x0006a80000000200 */
[----:B------:R3:W1:Y:S04]  /*6ee0*/  @P0 LDSM.16.M88.4 R64, [R5+0x400] ;  /* 0x000400000540083b */ /* 0x0006680000000200 */
[----:B------:R3:W1:Y:S02]  /*6ef0*/  @P0 LDSM.16.M88.4 R72, [R0+0x400] ;  /* 0x000400000048083b */ /* 0x0006640000000200 */
.L_x_110:
[----:B------:R-:W-:Y:S05]  /*6f00*/  BSYNC B1 ;  /* 0x0000000000017941 */ /* 0x000fea0003800000 */
.L_x_109:
[----:B------:R-:W-:Y:S05]  /*6f10*/  VIADD R3, R39, 0x40 ;  /* 0x0000004027037836 */ /* 0x000fea0000000000 */
[----:B------:R-:W-:Y:S04]  /*6f20*/  SHF.R.U32.HI R3, RZ, 0x15, R3 ;  /* 0x00000015ff037819 */ /* 0x000fe80000011603 */
[----:B------:R-:W-:Y:S11]  /*6f30*/  LOP3.LUT P0, RZ, R3, 0x3, R82, 0x48, !PT ;  /* 0x0000000303ff7812 */ /* 0x000ff60007804852 */
[----:B------:R-:W-:Y:S02]  /*6f40*/  @!UPT UIADD3 URZ, UPT, UPT, URZ, URZ, URZ ;  /* 0x000000fffffff290 */ /* 0x000fe4000fffe0ff */
[----:B------:R-:W-:Y:S05]  /*6f50*/  @!P0 BRA `(.L_x_114) ;  /* 0x0000000000408947 */ /* 0x000fea0003800000 */
[----:B------:R-:W5:Y:S01]  /*6f60*/  LDCU.64 UR8, c[0x4][0x70] ;  /* 0x01000e00ff0877ac */ /* 0x000f620008000a00 */
[----:B------:R-:W-:Y:S01]  /*6f70*/  MOV R3, 0x0 ;  /* 0x0000000000037802 */ /* 0x000fe20000000f00 */
[----:B------:R-:W-:Y:S02]  /*6f80*/  HFMA2 R12, -RZ, RZ, 0, 5.9604644775390625e-08 ;  /* 0x00000001ff0c7431 */ /* 0x000fe400000001ff */
[----:B------:R-:W-:Y:S02]  /*6f90*/  IMAD.MOV.U32 R8, RZ, RZ, 0x192 ;  /* 0x00000192ff087424 */ /* 0x000fe400078e00ff */
[----:B------:R-:W-:Y:S01]  /*6fa0*/  IMAD.MOV.U32 R13, RZ, RZ, RZ ;  /* 0x000000ffff0d7224 */ /* 0x000fe200078e00ff */
[----:B------:R-:W2:Y:S01]  /*6fb0*/  LDCU.64 UR6, c[0x4][0x78] ;  /* 0x01000f00ff0677ac */ /* 0x000ea20008000a00 */
[----:B---3--:R-:W3:Y:S01]  /*6fc0*/  LDC.64 R2, c[0x4][R3] ;  /* 0x0100000003027b82 */ /* 0x008ee20000000a00 */
[----:B------:R-:W4:Y:S01]  /*6fd0*/  LDCU.64 UR4, c[0x4][0x10] ;  /* 0x01000200ff0477ac */ /* 0x000f220008000a00 */
[----:B-----5:R-:W-:Y:S01]  /*6fe0*/  MOV R5, UR9 ;  /* 0x0000000900057c02 */ /* 0x020fe20008000f00 */
[----:B------:R-:W-:Y:S01]  /*6ff0*/  IMAD.U32 R4, RZ, RZ, UR8 ;  /* 0x00000008ff047e24 */ /* 0x000fe2000f8e00ff */
[----:B--2---:R-:W-:Y:S01]  /*7000*/  MOV R7, UR7 ;  /* 0x0000000700077c02 */ /* 0x004fe20008000f00 */
[----:B------:R-:W-:Y:S01]  /*7010*/  IMAD.U32 R6, RZ, RZ, UR6 ;  /* 0x00000006ff067e24 */ /* 0x000fe2000f8e00ff */
[----:B----4-:R-:W-:Y:S01]  /*7020*/  MOV R11, UR5 ;  /* 0x00000005000b7c02 */ /* 0x010fe20008000f00 */
[----:B------:R-:W-:Y:S02]  /*7030*/  IMAD.U32 R10, RZ, RZ, UR4 ;  /* 0x00000004ff0a7e24 */ /* 0x000fe4000f8e00ff */
[----:B------:R-:W-:Y:S07]  /*7040*/  LEPC R20, `(.L_x_114) ;  /* 0x000000001014794e */ /* 0x000fee0000000000 */
[----:B-1-3--:R-:W-:Y:S05]  /*7050*/  CALL.ABS.NOINC R2 ;  /* 0x0000000002007343 */ /* 0x00afea0003c00000 */
.L_x_114:
[----:B------:R-:W-:Y:S05]  /*7060*/  WARPSYNC.ALL ;  /* 0x0000000000007948 */ /* 0x000fea0003800000 */
[----:B------:R-:W-:Y:S01]  /*7070*/  R2UR UR4, R39 ;  /* 0x00000000270472ca */ /* 0x000fe200000e0000 */
[--C-:B----4-:R-:W-:Y:S01]  /*7080*/  HADD2.F32 R40, -RZ, R48.reuse.H0_H0 ;  /* 0x20000030ff287230 */ /* 0x110fe20000004100 */
[----:B------:R-:W4:Y:S01]  /*7090*/  S2R R101, SR_CgaCtaId ;  /* 0x0000000000657919 */ /* 0x000f220000008800 */
[----:B------:R-:W-:Y:S01]  /*70a0*/  HADD2.F32 R43, -RZ, R48.H1_H1 ;  /* 0x30000030ff2b7230 */ /* 0x000fe20000004100 */
[----:B------:R-:W-:Y:S01]  /*70b0*/  ISETP.NE.AND P6, PT, R95, RZ, PT ;  /* 0x000000ff5f00720c */ /* 0x000fe20003fc5270 */
[----:B------:R-:W-:Y:S01]  /*70c0*/  HADD2.F32 R42, -RZ, R49.H1_H1 ;  /* 0x30000031ff2a7230 */ /* 0x000fe20000004100 */
[----:B------:R-:W-:Y:S01]  /*70d0*/  ISETP.NE.AND P0, PT, R94, RZ, PT ;  /* 0x000000ff5e00720c */ /* 0x000fe20003f05270 */
[--C-:B------:R-:W-:Y:S01]  /*70e0*/  HADD2.F32 R44, -RZ, R50.reuse.H1_H1 ;  /* 0x30000032ff2c7230 */ /* 0x100fe20000004100 */
[----:B------:R-:W-:Y:S01]  /*70f0*/  MOV R63, UR46 ;  /* 0x0000002e003f7c02 */ /* 0x000fe20008000f00 */
[----:B--2---:R-:W-:Y:S01]  /*7100*/  HADD2.F32 R45, -RZ, R59.H0_H0 ;  /* 0x2000003bff2d7230 */ /* 0x004fe20000004100 */
[----:B------:R-:W-:Y:S03]  /*7110*/  BSSY.RECONVERGENT B0, `(.L_x_115) ;  /* 0x0000088000007945 */ /* 0x000fe60003800200 */
[----:B---3--:R-:W2:Y:S04]  /*7120*/  LDTM.16dp256bit.x8 R4, tmem[UR4+0x40] ;  /* 0x00004004000479ee */ /* 0x008ea800081a0000 */
[----:B------:R-:W-:Y:S02]  /*7130*/  @P6 LEA R63, R63, UR44, 0x3 ;  /* 0x0000002c3f3f6c11 */ /* 0x000fe4000f8e18ff */
[----:B-1----:R-:W-:Y:S02]  /*7140*/  @P6 SHF.L.U32 R108, R91, 0x1f, RZ ;  /* 0x0000001f5b6c6819 */ /* 0x002fe400000006ff */
[----:B------:R-:W-:Y:S02]  /*7150*/  @P6 IADD3 R102, PT, PT, R63, 0x70, RZ ;  /* 0x000000703f666810 */ /* 0x000fe40007ffe0ff */
[----:B------:R-:W-:Y:S01]  /*7160*/  LEA R63, R46, UR44, 0x3 ;  /* 0x0000002c2e3f7c11 */ /* 0x000fe2000f8e18ff */
[C---:B--2---:R-:W-:Y:S01]  /*7170*/  FMUL R0, R38.reuse, R4 ;  /* 0x0000000426007220 */ /* 0x044fe20000400000 */
[C---:B------:R-:W-:Y:S01]  /*7180*/  FMUL R2, R38.reuse, R5 ;  /* 0x0000000526027220 */ /* 0x040fe20000400000 */
[C---:B------:R-:W-:Y:S01]  /*7190*/  FMUL R3, R38.reuse, R6 ;  /* 0x0000000626037220 */ /* 0x040fe20000400000 */
[C---:B------:R-:W-:Y:S01]  /*71a0*/  FMUL R7, R38.reuse, R7 ;  /* 0x0000000726077220 */ /* 0x040fe20000400000 */
[C---:B------:R-:W-:Y:S01]  /*71b0*/  FFMA R0, R41.reuse, R40, R0 ;  /* 0x0000002829007223 */ /* 0x040fe20000000000 */
[----:B------:R-:W-:Y:S02]  /*71c0*/  HADD2.F32 R40, -RZ, R49.H0_H0 ;  /* 0x20000031ff287230 */ /* 0x000fe40000004100 */
[C---:B------:R-:W-:Y:S01]  /*71d0*/  FFMA R2, R41.reuse, R43, R2 ;  /* 0x0000002b29027223 */ /* 0x040fe20000000002 */
[C---:B------:R-:W-:Y:S01]  /*71e0*/  FMUL R4, R38.reuse, R8 ;  /* 0x0000000826047220 */ /* 0x040fe20000400000 */
[--C-:B------:R-:W-:Y:S02]  /*71f0*/  HADD2.F32 R43, -RZ, R51.reuse.H0_H0 ;  /* 0x20000033ff2b7230 */ /* 0x100fe40000004100 */
[----:B------:R-:W-:Y:S01]  /*7200*/  FMUL R5, R38, R9 ;  /* 0x0000000926057220 */ /* 0x000fe20000400000 */
[C---:B------:R-:W-:Y:S01]  /*7210*/  FFMA R3, R41.reuse, R40, R3 ;  /* 0x0000002829037223 */ /* 0x040fe20000000003 */
[----:B------:R-:W-:Y:S01]  /*7220*/  HADD2.F32 R40, -RZ, R50.H0_H0 ;  /* 0x20000032ff287230 */ /* 0x000fe20000004100 */
[----:B------:R-:W-:Y:S01]  /*7230*/  F2FP.F16.F32.PACK_AB R52, R2, R0 ;  /* 0x000000000234723e */ /* 0x000fe200000000ff */
[C---:B------:R-:W-:Y:S01]  /*7240*/  FFMA R7, R41.reuse, R42, R7 ;  /* 0x0000002a29077223 */ /* 0x040fe20000000007 */
[----:B------:R-:W-:Y:S02]  /*7250*/  HADD2.F32 R42, -RZ, R51.H1_H1 ;  /* 0x30000033ff2a7230 */ /* 0x000fe40000004100 */
[C---:B------:R-:W-:Y:S01]  /*7260*/  FMUL R6, R38.reuse, R10 ;  /* 0x0000000a26067220 */ /* 0x040fe20000400000 */
[C---:B------:R-:W-:Y:S01]  /*7270*/  FFMA R4, R41.reuse, R40, R4 ;  /* 0x0000002829047223 */ /* 0x040fe20000000004 */
[----:B------:R-:W-:Y:S01]  /*7280*/  FFMA R5, R41, R44, R5 ;  /* 0x0000002c29057223 */ /* 0x000fe20000000005 */
[----:B------:R-:W-:Y:S01]  /*7290*/  F2FP.F16.F32.PACK_AB R53, R7, R3 ;  /* 0x000000030735723e */ /* 0x000fe200000000ff */
[----:B------:R-:W-:Y:S01]  /*72a0*/  FFMA R6, R41, R43, R6 ;  /* 0x0000002b29067223 */ /* 0x000fe20000000006 */
[C---:B------:R-:W-:Y:S01]  /*72b0*/  FMUL R11, R38.reuse, R11 ;  /* 0x0000000b260b7220 */ /* 0x040fe20000400000 */
[--C-:B------:R-:W-:Y:S01]  /*72c0*/  HADD2.F32 R40, -RZ, R56.reuse.H0_H0 ;  /* 0x20000038ff287230 */ /* 0x100fe20000004100 */
[----:B------:R-:W-:Y:S01]  /*72d0*/  F2FP.F16.F32.PACK_AB R54, R5, R4 ;  /* 0x000000040536723e */ /* 0x000fe200000000ff */
[C---:B------:R-:W-:Y:S01]  /*72e0*/  FMUL R8, R38.reuse, R12 ;  /* 0x0000000c26087220 */ /* 0x040fe20000400000 */
        /* <DEDUP_REMOVED lines=13> */
[--C-:B------:R-:W-:Y:S02]  /*73c0*/  HADD2.F32 R43, -RZ, R58.reuse.H0_H0 ;  /* 0x2000003aff2b7230 */ /* 0x100fe40000004100 */
[----:B------:R-:W-:Y:S01]  /*73d0*/  FFMA R15, R41, R40, R15 ;  /* 0x00000028290f7223 */ /* 0x000fe2000000000f */
[C---:B------:R-:W-:Y:S01]  /*73e0*/  FMUL R12, R38.reuse, R16 ;  /* 0x00000010260c7220 */ /* 0x040fe20000400000 */
[----:B------:R-:W-:Y:S02]  /*73f0*/  HADD2.F32 R42, -RZ, R58.H1_H1 ;  /* 0x3000003aff2a7230 */ /* 0x000fe40000004100 */
[C---:B------:R-:W-:Y:S01]  /*7400*/  FMUL R13, R38.reuse, R17 ;  /* 0x00000011260d7220 */ /* 0x040fe20000400000 */
[C---:B------:R-:W-:Y:S01]  /*7410*/  FMUL R14, R38.reuse, R18 ;  /* 0x00000012260e7220 */ /* 0x040fe20000400000 */
[----:B------:R-:W-:Y:S01]  /*7420*/  F2FP.F16.F32.PACK_AB R69, R15, R10 ;  /* 0x0000000a0f45723e */ /* 0x000fe200000000ff */
[C---:B------:R-:W-:Y:S01]  /*7430*/  FFMA R12, R41.reuse, R43, R12 ;  /* 0x0000002b290c7223 */ /* 0x040fe2000000000c */
[----:B------:R-:W-:Y:S02]  /*7440*/  HADD2.F32 R40, -RZ, R59.H1_H1 ;  /* 0x3000003bff287230 */ /* 0x000fe40000004100 */
[C---:B------:R-:W-:Y:S01]  /*7450*/  FFMA R13, R41.reuse, R42, R13 ;  /* 0x0000002a290d7223 */ /* 0x040fe2000000000d */
[----:B------:R-:W-:Y:S01]  /*7460*/  FFMA R14, R41, R45, R14 ;  /* 0x0000002d290e7223 */ /* 0x000fe2000000000e */
[C---:B------:R-:W-:Y:S01]  /*7470*/  FMUL R19, R38.reuse, R19 ;  /* 0x0000001326137220 */ /* 0x040fe20000400000 */
[--C-:B------:R-:W-:Y:S02]  /*7480*/  HADD2.F32 R43, -RZ, R64.reuse.H0_H0 ;  /* 0x20000040ff2b7230 */ /* 0x100fe40000004100 */
        /* <DEDUP_REMOVED lines=13> */
[--C-:B------:R-:W-:Y:S01]  /*7560*/  HADD2.F32 R42, -RZ, R66.reuse.H0_H0 ;  /* 0x20000042ff2a7230 */ /* 0x100fe20000004100 */
[----:B------:R2:W-:Y:S01]  /*7570*/  STSM.16.M88.4 [R96+0x2400], R68 ;  /* 0x0024004460007844 */ /* 0x0005e20000000200 */
[----:B-1----:R-:W-:Y:S01]  /*7580*/  F2FP.F16.F32.PACK_AB R52, R17, R16 ;  /* 0x000000101134723e */ /* 0x002fe200000000ff */
[----:B------:R-:W-:Y:S01]  /*7590*/  FFMA R23, R41, R40, R23 ;  /* 0x0000002829177223 */ /* 0x000fe20000000017 */
        /* <DEDUP_REMOVED lines=19> */
[C---:B------:R-:W-:Y:S01]  /*76d0*/  FFMA R25, R41.reuse, R42, R25 ;  /* 0x0000002a29197223 */ /* 0x040fe20000000019 */
[----:B------:R-:W-:Y:S02]  /*76e0*/  HADD2.F32 R40, -RZ, R73.H1_H1 ;  /* 0x30000049ff287230 */ /* 0x000fe40000004100 */
[C---:B------:R-:W-:Y:S01]  /*76f0*/  FFMA R26, R41.reuse, R43, R26 ;  /* 0x0000002b291a7223 */ /* 0x040fe2000000001a */
[C---:B------:R-:W-:Y:S01]  /*7700*/  FMUL R31, R38.reuse, R31 ;  /* 0x0000001f261f7220 */ /* 0x040fe20000400000 */
[--C-:B------:R-:W-:Y:S02]  /*7710*/  HADD2.F32 R43, -RZ, R74.reuse.H0_H0 ;  /* 0x2000004aff2b7230 */ /* 0x100fe40000004100 */
[C---:B------:R-:W-:Y:S01]  /*7720*/  FMUL R28, R38.reuse, R32 ;  /* 0x00000020261c7220 */ /* 0x040fe20000400000 */
[----:B------:R-:W-:Y:S02]  /*7730*/  HADD2.F32 R42, -RZ, R74.H1_H1 ;  /* 0x3000004aff2a7230 */ /* 0x000fe40000004100 */
[C---:B------:R-:W-:Y:S01]  /*7740*/  FMUL R29, R38.reuse, R33 ;  /* 0x00000021261d7220 */ /* 0x040fe20000400000 */
[--C-:B------:R-:W-:Y:S02]  /*7750*/  HADD2.F32 R45, -RZ, R75.reuse.H0_H0 ;  /* 0x2000004bff2d7230 */ /* 0x100fe40000004100 */
[C---:B------:R-:W-:Y:S01]  /*7760*/  FMUL R30, R38.reuse, R34 ;  /* 0x00000022261e7220 */ /* 0x040fe20000400000 */
[----:B------:R-:W-:Y:S02]  /*7770*/  HADD2.F32 R44, -RZ, R75.H1_H1 ;  /* 0x3000004bff2c7230 */ /* 0x000fe40000004100 */
[C---:B------:R-:W-:Y:S01]  /*7780*/  FFMA R31, R41.reuse, R40, R31 ;  /* 0x00000028291f7223 */ /* 0x040fe2000000001f */
        /* <DEDUP_REMOVED lines=9> */
[----:B------:R2:W-:Y:S01]  /*7820*/  STSM.16.M88.4 [R99+0x2000], R52 ;  /* 0x0020003463007844 */ /* 0x0005e20000000200 */
[----:B------:R-:W-:Y:S02]  /*7830*/  F2FP.F16.F32.PACK_AB R106, R29, R28 ;  /* 0x0000001c1d6a723e */ /* 0x000fe400000000ff */
[----:B------:R-:W-:Y:S02]  /*7840*/  F2FP.F16.F32.PACK_AB R107, R35, R30 ;  /* 0x0000001e236b723e */ /* 0x000fe400000000ff */
[----:B----4-:R-:W-:Y:S03]  /*7850*/  @P6 PRMT R102, R101, 0x654, R102 ;  /* 0x0000065465666816 */ /* 0x010fe60000000066 */
[----:B------:R2:W-:Y:S01]  /*7860*/  STSM.16.M88.4 [R100+0x2000], R104 ;  /* 0x0020006864007844 */ /* 0x0005e20000000200 */
[----:B------:R-:W-:Y:S01]  /*7870*/  @!PT LDS RZ, [RZ] ;  /* 0x00000000fffff984 */ /* 0x000fe20000000800 */
[----:B------:R-:W-:Y:S01]  /*7880*/  @!PT LDS RZ, [RZ] ;  /* 0x00000000fffff984 */ /* 0x000fe20000000800 */
[----:B------:R-:W-:Y:S01]  /*7890*/  @!PT LDS RZ, [RZ] ;  /* 0x00000000fffff984 */ /* 0x000fe20000000800 */
[----:B------:R-:W-:Y:S01]  /*78a0*/  @!PT LDS RZ, [RZ] ;  /* 0x00000000fffff984 */ /* 0x000fe20000000800 */
[----:B------:R1:W-:Y:S07]  /*78b0*/  MEMBAR.ALL.CTA ;  /* 0x0000000000007992 */ /* 0x0003ee0000008000 */
[----:B-1----:R-:W1:Y:S02]  /*78c0*/  FENCE.VIEW.ASYNC.S ;  /* 0x00000000000073c6 */ /* 0x002e640000000000 */
[----:B-1----:R-:W-:Y:S06]  /*78d0*/  BAR.SYNC.DEFER_BLOCKING 0x1, 0x80 ;  /* 0x0042000000007b1d */ /* 0x002fec0000010000 */
[----:B------:R-:W-:Y:S05]  /*78e0*/  @P0 BRA `(.L_x_116) ;  /* 0x0000000000280947 */ /* 0x000fea0003800000 */
[----:B------:R-:W1:Y:S01]  /*78f0*/  LDCU.64 UR6, c[0x0][0x348] ;  /* 0x00006900ff0677ac */ /* 0x000e620008000a00 */
[----:B------:R-:W-:Y:S02]  /*7900*/  UIADD3 UR9, UPT, UPT, UR49, 0x40, URZ ;  /* 0x0000004031097890 */ /* 0x000fe4000fffe0ff */
[----:B------:R-:W-:Y:S01]  /*7910*/  UIADD3 UR8, UPT, UPT, UR44, 0x2400, URZ ;  /* 0x000024002c087890 */ /* 0x000fe2000fffe0ff */
[----:B------:R-:W-:Y:S01]  /*7920*/  UMOV UR10, UR50 ;  /* 0x00000032000a7c82 */ /* 0x000fe20008000000 */
[----:B------:R-:W-:Y:S01]  /*7930*/  UMOV UR11, UR36 ;  /* 0x00000024000b7c82 */ /* 0x000fe20008000000 */
[----:B-1----:R-:W-:Y:S04]  /*7940*/  UIADD3 UR4, UP0, UPT, UR6, 0x680, URZ ;  /* 0x0000068006047890 */ /* 0x002fe8000ff1e0ff */
[----:B------:R-:W-:Y:S09]  /*7950*/  UIADD3.X UR5, UPT, UPT, URZ, UR7, URZ, UP0, !UPT ;  /* 0x00000007ff057290 */ /* 0x000ff200087fe4ff */
[----:B------:R1:W-:Y:S01]  /*7960*/  UTMASTG.3D [UR8], [UR4] ;  /* 0x00000008040073b5 */ /* 0x0003e20008010000 */
[----:B------:R0:W-:Y:S01]  /*7970*/  UTMACMDFLUSH ;  /* 0x00000000000079b7 */ /* 0x0001e20000000000 */
[----:B-1----:R-:W-:Y:S04]  /*7980*/  DEPBAR.LE SB0, 0x1 ;  /* 0x000080400000791a */ /* 0x002fe80000000000 */
.L_x_116:
[----:B------:R-:W-:Y:S05]  /*7990*/  BSYNC.RECONVERGENT B0 ;  /* 0x0000000000007941 */ /* 0x000fea0003800200 */
.L_x_115:
[----:B------:R-:W-:Y:S01]  /*79a0*/  BAR.SYNC.DEFER_BLOCKING 0x1, 0x80 ;  /* 0x0042000000007b1d */ /* 0x000fe20000010000 */
[----:B------:R-:W-:Y:S04]  /*79b0*/  UIADD3 UR4, UPT, UPT, UR46, 0x1, URZ ;  /* 0x000000012e047890 */ /* 0x000fe8000fffe0ff */
[----:B------:R-:W-:Y:S04]  /*79c0*/  UISETP.NE.AND UP0, UPT, UR4, 0x4, UPT ;  /* 0x000000040400788c */ /* 0x000fe8000bf05270 */
[----:B------:R-:W-:Y:S01]  /*79d0*/  USEL UR45, UR4, URZ, UP0 ;  /* 0x000000ff042d7287 */ /* 0x000fe20008000000 */
[----:B------:R1:W-:Y:S01]  /*79e0*/  @P6 SYNCS.ARRIVE.TRANS64.RED.A1T0 RZ, [R102+URZ], RZ ;  /* 0x000000ff66ff69a7 */ /* 0x0003e200081004ff */
[----:B------:R-:W-:Y:S01]  /*79f0*/  BSSY B1, `(.L_x_117) ;  /* 0x0000018000017945 */ /* 0x000fe20003800000 */
[----:B------:R-:W3:Y:S02]  /*7a00*/  @P6 SYNCS.PHASECHK.TRANS64.TRYWAIT P0, [R63+URZ+0x50], R108 ;  /* 0x0000506c3f0065a7 */ /* 0x000ee400080011ff */
[----:B---3--:R-:W-:Y:S01]  /*7a10*/  @P6 SEL R60, RZ, 0x1, !P0 ;  /* 0x00000001ff3c6807 */ /* 0x008fe20004000000 */
[----:B-1----:R-:W-:Y:S06]  /*7a20*/  @!P6 BRA `(.L_x_118) ;  /* 0x000000000050e947 */ /* 0x002fec0003800000 */
        /* <DEDUP_REMOVED lines=8> */
[----:B------:R-:W-:Y:S04]  /*7ab0*/  SHF.L.U32 R4, R91, 0x1f, RZ ;  /* 0x0000001f5b047819 */ /* 0x000fe800000006ff */
[----:B------:R-:W1:Y:S02]  /*7ac0*/  SYNCS.PHASECHK.TRANS64.TRYWAIT P0, [R63+URZ+0x50], R4 ;  /* 0x000050043f0075a7 */ /* 0x000e6400080011ff */
[----:B-1----:R-:W-:Y:S05]  /*7ad0*/  @!P0 BRA `(.L_x_121) ;  /* 0x00000024009c8947 */ /* 0x002fea0003800000 */
.L_x_120:
[----:B------:R-:W-:Y:S05]  /*7ae0*/  BSYNC B0 ;  /* 0x0000000000007941 */ /* 0x000fea0003800000 */
.L_x_119:
[----:B------:R-:W-:Y:S02]  /*7af0*/  ISETP.NE.AND P0, PT, R61, RZ, PT ;  /* 0x000000ff3d00720c */ /* 0x000fe40003f05270 */
[----:B------:R-:W-:Y:S11]  /*7b00*/  IADD3 R46, PT, PT, R46, 0x1, RZ ;  /* 0x000000012e2e7810 */ /* 0x000ff60007ffe0ff */
[----:B-1----:R-:W-:Y:S01]  /*7b10*/  @P0 IMAD.IADD R4, R92, 0x1, R3 ;  /* 0x000000015c040824 */ /* 0x002fe200078e0203 */
[----:B------:R-:W-:Y:S05]  /*7b20*/  @P0 WARPSYNC.ALL ;  /* 0x0000000000000948 */ /* 0x000fea0003800000 */
[----:B------:R1:W3:Y:S04]  /*7b30*/  @P0 LDSM.16.M88.4 R48, [R2+UR44+0x400] ;  /* 0x0004002c0230083b */ /* 0x0002e80008000200 */
[----:B------:R1:W4:Y:S04]  /*7b40*/  @P0 LDSM.16.M88.4 R56, [R0+0x400] ;  /* 0x000400000038083b */ /* 0x0003280000000200 */
[----:B------:R1:W1:Y:S04]  /*7b50*/  @P0 LDSM.16.M88.4 R64, [R3+0x400] ;  /* 0x000400000340083b */ /* 0x0002680000000200 */
[----:B------:R1:W1:Y:S02]  /*7b60*/  @P0 LDSM.16.M88.4 R72, [R4+0x400] ;  /* 0x000400000448083b */ /* 0x0002640000000200 */
.L_x_118:
[----:B------:R-:W-:Y:S05]  /*7b70*/  BSYNC B1 ;  /* 0x0000000000017941 */ /* 0x000fea0003800000 */
.L_x_117:
[----:B-1----:R-:W-:Y:S05]  /*7b80*/  VIADD R3, R39, 0x80 ;  /* 0x0000008027037836 */ /* 0x002fea0000000000 */
[----:B------:R-:W-:Y:S04]  /*7b90*/  SHF.R.U32.HI R3, RZ, 0x15, R3 ;  /* 0x00000015ff037819 */ /* 0x000fe80000011603 */
[----:B------:R-:W-:Y:S11]  /*7ba0*/  LOP3.LUT P0, RZ, R3, 0x3, R82, 0x48, !PT ;  /* 0x0000000303ff7812 */ /* 0x000ff60007804852 */
[----:B------:R-:W-:Y:S02]  /*7bb0*/  @!UPT UIADD3 URZ, UPT, UPT, URZ, URZ, URZ ;  /* 0x000000fffffff290 */ /* 0x000fe4000fffe0ff */
[----:B------:R-:W-:Y:S05]  /*7bc0*/  @!P0 BRA `(.L_x_122) ;  /* 0x0000000000408947 */ /* 0x000fea0003800000 */
[----:B------:R-:W1:Y:S01]  /*7bd0*/  LDCU.64 UR8, c[0x4][0x70] ;  /* 0x01000e00ff0877ac */ /* 0x000e620008000a00 */
[----:B------:R-:W-:Y:S01]  /*7be0*/  MOV R3, 0x0 ;  /* 0x0000000000037802 */ /* 0x000fe20000000f00 */
[----:B------:R-:W-:Y:S02]  /*7bf0*/  HFMA2 R12, -RZ, RZ, 0, 5.9604644775390625e-08 ;  /* 0x00000001ff0c7431 */ /* 0x000fe400000001ff */
[----:B------:R-:W-:Y:S02]  /*7c00*/  IMAD.MOV.U32 R8, RZ, RZ, 0x192 ;  /* 0x00000192ff087424 */ /* 0x000fe400078e00ff */
[----:B------:R-:W-:Y:S01]  /*7c10*/  IMAD.MOV.U32 R13, RZ, RZ, RZ ;  /* 0x000000ffff0d7224 */ /* 0x000fe200078e00ff */
[----:B------:R-:W5:Y:S01]  /*7c20*/  LDCU.64 UR6, c[0x4][0x78] ;  /* 0x01000f00ff0677ac */ /* 0x000f620008000a00 */
[----:B------:R-:W2:Y:S01]  /*7c30*/  LDC.64 R2, c[0x4][R3] ;  /* 0x0100000003027b82 */ /* 0x000ea20000000a00 */
[----:B------:R-:W3:Y:S01]  /*7c40*/  LDCU.64 UR4, c[0x4][0x10] ;  /* 0x01000200ff0477ac */ /* 0x000ee20008000a00 */
[----:B-1----:R-:W-:Y:S01]  /*7c50*/  MOV R5, UR9 ;  /* 0x0000000900057c02 */ /* 0x002fe20008000f00 */
[----:B------:R-:W-:Y:S01]  /*7c60*/  IMAD.U32 R4, RZ, RZ, UR8 ;  /* 0x00000008ff047e24 */ /* 0x000fe2000f8e00ff */
[----:B-----5:R-:W-:Y:S01]  /*7c70*/  MOV R7, UR7 ;  /* 0x0000000700077c02 */ /* 0x020fe20008000f00 */
[----:B------:R-:W-:Y:S01]  /*7c80*/  IMAD.U32 R6, RZ, RZ, UR6 ;  /* 0x00000006ff067e24 */ /* 0x000fe2000f8e00ff */
[----:B---3--:R-:W-:Y:S01]  /*7c90*/  MOV R11, UR5 ;  /* 0x00000005000b7c02 */ /* 0x008fe20008000f00 */
[----:B------:R-:W-:Y:S02]  /*7ca0*/  IMAD.U32 R10, RZ, RZ, UR4 ;  /* 0x00000004ff0a7e24 */ /* 0x000fe4000f8e00ff */
[----:B------:R-:W-:Y:S07]  /*7cb0*/  LEPC R20, `(.L_x_122) ;  /* 0x000000001014794e */ /* 0x000fee0000000000 */
[----:B--2-4-:R-:W-:Y:S05]  /*7cc0*/  CALL.ABS.NOINC R2 ;  /* 0x0000000002007343 */ /* 0x014fea0003c00000 */
.L_x_122:
[----:B------:R-:W-:Y:S05]  /*7cd0*/  WARPSYNC.ALL ;  /* 0x0000000000007948 */ /* 0x000fea0003800000 */
[----:B------:R-:W-:Y:S01]  /*7ce0*/  R2UR UR4, R39 ;  /* 0x00000000270472ca */ /* 0x000fe200000e0000 */
[--C-:B---3--:R-:W-:Y:S01]  /*7cf0*/  HADD2.F32 R40, -RZ, R48.reuse.H0_H0 ;  /* 0x20000030ff287230 */ /* 0x108fe20000004100 */
[----:B------:R-:W-:Y:S01]  /*7d00*/  ISETP.NE.AND P6, PT, R95, RZ, PT ;  /* 0x000000ff5f00720c */ /* 0x000fe20003fc5270 */
[----:B------:R-:W-:Y:S01]  /*7d10*/  HADD2.F32 R43, -RZ, R48.H1_H1 ;  /* 0x30000030ff2b7230 */ /* 0x000fe20000004100 */
[----:B------:R-:W-:Y:S01]  /*7d20*/  ISETP.NE.AND P0, PT, R94, RZ, PT ;  /* 0x000000ff5e00720c */ /* 0x000fe20003f05270 */
[----:B------:R-:W-:Y:S01]  /*7d30*/  HADD2.F32 R42, -RZ, R49.H0_H0 ;  /* 0x20000031ff2a7230 */ /* 0x000fe20000004100 */
[----:B------:R-:W-:Y:S01]  /*7d40*/  MOV R63, UR45 ;  /* 0x0000002d003f7c02 */ /* 0x000fe20008000f00 */
[--C-:B------:R-:W-:Y:S01]  /*7d50*/  HADD2.F32 R45, -RZ, R51.reuse.H0_H0 ;  /* 0x20000033ff2d7230 */ /* 0x100fe20000004100 */
[----:B------:R-:W-:Y:S01]  /*7d60*/  BSSY.RECONVERGENT B0, `(.L_x_123) ;  /* 0x0000089000007945 */ /* 0x000fe20003800200 */
[----:B------:R-:W-:Y:S01]  /*7d70*/  HADD2.F32 R44, -RZ, R51.H1_H1 ;  /* 0x30000033ff2c7230 */ /* 0x000fe20000004100 */
[----:B------:R-:W-:Y:S03]  /*7d80*/  LEA R108, R46, UR44, 0x3 ;  /* 0x0000002c2e6c7c11 */ /* 0x000fe6000f8e18ff */
[----:B------:R-:W1:Y:S02]  /*7d90*/  LDTM.16dp256bit.x8 R4, tmem[UR4+0x80] ;  /* 0x00008004000479ee */ /* 0x000e6400081a0000 */
[----:B------:R-:W-:Y:S04]  /*7da0*/  @P6 LEA R63, R63, UR44, 0x3 ;  /* 0x0000002c3f3f6c11 */ /* 0x000fe8000f8e18ff */
[----:B------:R-:W-:Y:S02]  /*7db0*/  @P6 IADD3 R102, PT, PT, R63, 0x70, RZ ;  /* 0x000000703f666810 */ /* 0x000fe40007ffe0ff */
[----:B------:R-:W-:Y:S02]  /*7dc0*/  @P6 SHF.L.U32 R63, R91, 0x1f, RZ ;  /* 0x0000001f5b3f6819 */ /* 0x000fe400000006ff */
[----:B------:R-:W-:Y:S01]  /*7dd0*/  @P6 PRMT R102, R101, 0x654, R102 ;  /* 0x0000065465666816 */ /* 0x000fe20000000066 */
[C---:B-1----:R-:W-:Y:S01]  /*7de0*/  FMUL R0, R38.reuse, R4 ;  /* 0x0000000426007220 */ /* 0x042fe20000400000 */
[C---:B------:R-:W-:Y:S01]  /*7df0*/  FMUL R2, R38.reuse, R5 ;  /* 0x0000000526027220 */ /* 0x040fe20000400000 */
[C---:B------:R-:W-:Y:S01]  /*7e00*/  FMUL R3, R38.reuse, R6 ;  /* 0x0000000626037220 */ /* 0x040fe20000400000 */
        /* <DEDUP_REMOVED lines=8> */
[----:B--2---:R-:W-:Y:S01]  /*7e90*/  F2FP.F16.F32.PACK_AB R68, R2, R0 ;  /* 0x000000000244723e */ /* 0x004fe200000000ff */
[C---:B------:R-:W-:Y:S01]  /*7ea0*/  FFMA R7, R41.reuse, R40, R7 ;  /* 0x0000002829077223 */ /* 0x040fe20000000007 */
[----:B------:R-:W-:Y:S01]  /*7eb0*/  FFMA R4, R41, R43, R4 ;  /* 0x0000002b29047223 */ /* 0x000fe20000000004 */
[C---:B------:R-:W-:Y:S01]  /*7ec0*/  FMUL R5, R38.reuse, R9 ;  /* 0x0000000926057220 */ /* 0x040fe20000400000 */
[C---:B------:R-:W-:Y:S01]  /*7ed0*/  FMUL R6, R38.reuse, R10 ;  /* 0x0000000a26067220 */ /* 0x040fe20000400000 */
[C---:B------:R-:W-:Y:S01]  /*7ee0*/  FMUL R11, R38.reuse, R11 ;  /* 0x0000000b260b7220 */ /* 0x040fe20000400000 */
[--C-:B----4-:R-:W-:Y:S01]  /*7ef0*/  HADD2.F32 R40, -RZ, R56.reuse.H0_H0 ;  /* 0x20000038ff287230 */ /* 0x110fe20000004100 */
[----:B------:R-:W-:Y:S01]  /*7f00*/  F2FP.F16.F32.PACK_AB R69, R7, R3 ;  /* 0x000000030745723e */ /* 0x000fe200000000ff */
[C---:B------:R-:W-:Y:S01]  /*7f10*/  FFMA R5, R41.reuse, R42, R5 ;  /* 0x0000002a29057223 */ /* 0x040fe20000000005 */
[C---:B------:R-:W-:Y:S01]  /*7f20*/  FFMA R6, R41.reuse, R45, R6 ;  /* 0x0000002d29067223 */ /* 0x040fe20000000006 */
[----:B------:R-:W-:Y:S01]  /*7f30*/  FFMA R11, R41, R44, R11 ;  /* 0x0000002c290b7223 */ /* 0x000fe2000000000b */
[C---:B------:R-:W-:Y:S01]  /*7f40*/  FMUL R8, R38.reuse, R12 ;  /* 0x0000000c26087220 */ /* 0x040fe20000400000 */
[----:B------:R-:W-:Y:S01]  /*7f50*/  HADD2.F32 R42, -RZ, R56.H1_H1 ;  /* 0x30000038ff2a7230 */ /* 0x000fe20000004100 */
[----:B------:R-:W-:Y:S01]  /*7f60*/  F2FP.F16.F32.PACK_AB R70, R5, R4 ;  /* 0x000000040546723e */ /* 0x000fe200000000ff */
[C---:B------:R-:W-:Y:S01]  /*7f70*/  FMUL R9, R38.reuse, R13 ;  /* 0x0000000d26097220 */ /* 0x040fe20000400000 */
[----:B------:R-:W-:Y:S01]  /*7f80*/  F2FP.F16.F32.PACK_AB R71, R11, R6 ;  /* 0x000000060b47723e */ /* 0x000fe200000000ff */
[C---:B------:R-:W-:Y:S01]  /*7f90*/  FFMA R8, R41.reuse, R40, R8 ;  /* 0x0000002829087223 */ /* 0x040fe20000000008 */
[--C-:B------:R-:W-:Y:S02]  /*7fa0*/  HADD2.F32 R43, -RZ, R57.reuse.H0_H0 ;  /* 0x20000039ff2b7230 */ /* 0x100fe40000004100 */
[----:B------:R-:W-:Y:S01]  /*7fb0*/  FFMA R9, R41, R42, R9 ;  /* 0x0000002a29097223 */ /* 0x000fe20000000009 */
[C---:B------:R-:W-:Y:S01]  /*7fc0*/  FMUL R10, R38.reuse, R14 ;  /* 0x0000000e260a7220 */ /* 0x040fe20000400000 */
[----:B------:R-:W-:Y:S01]  /*7fd0*/  HADD2.F32 R40, -RZ, R57.H1_H1 ;  /* 0x30000039ff287230 */ /* 0x000fe20000004100 */
[----:B------:R1:W-:Y:S01]  /*7fe0*/  STSM.16.M88.4 [R97+0x4400], R68 ;  /* 0x0044004461007844 */ /* 0x0003e20000000200 */
[C---:B------:R-:W-:Y:S01]  /*7ff0*/  FMUL R15, R38.reuse, R15 ;  /* 0x0000000f260f7220 */ /* 0x040fe20000400000 */
[----:B------:R-:W-:Y:S01]  /*8000*/  F2FP.F16.F32.PACK_AB R52, R9, R8 ;  /* 0x000000080934723e */ /* 0x000fe200000000ff */
[C---:B------:R-:W-:Y:S01]  /*8010*/  FFMA R10, R41.reuse, R43, R10 ;  /* 0x0000002b290a7223 */ /* 0x040fe2000000000a */
[--C-:B------:R-:W-:Y:S02]  /*8020*/  HADD2.F32 R42, -RZ, R58.reuse.H0_H0 ;  /* 0x2000003aff2a7230 */ /* 0x100fe40000004100 */
        /* <DEDUP_REMOVED lines=26> */
[----:B-1----:R-:W-:Y:S01]  /*81d0*/  F2FP.F16.F32.PACK_AB R68, R17, R16 ;  /* 0x000000101144723e */ /* 0x002fe200000000ff */
        /* <DEDUP_REMOVED lines=45> */
[----:B------:R-:W-:Y:S05]  /*84b0*/  F2FP.F16.F32.PACK_AB R107, R35, R30 ;  /* 0x0000001e236b723e */ /* 0x000fea00000000ff */
        /* <DEDUP_REMOVED lines=19> */
.L_x_124:
[----:B------:R-:W-:Y:S05]  /*85f0*/  BSYNC.RECONVERGENT B0 ;  /* 0x0000000000007941 */ /* 0x000fea0003800200 */
.L_x_123:
        /* <DEDUP_REMOVED lines=20> */
.L_x_128:
[----:B------:R-:W-:Y:S05]  /*8740*/  BSYNC B0 ;  /* 0x0000000000007941 */ /* 0x000fea0003800000 */
.L_x_127:
[----:B------:R-:W-:Y:S11]  /*8750*/  ISETP.NE.AND P0, PT, R61, RZ, PT ;  /* 0x000000ff3d00720c */ /* 0x000ff60003f05270 */
[----:B------:R-:W-:Y:S02]  /*8760*/  @!UPT UIADD3 URZ, UPT, UPT, URZ, URZ, URZ ;  /* 0x000000fffffff290 */ /* 0x000fe4000fffe0ff */
[----:B------:R-:W-:Y:S01]  /*8770*/  @P0 IADD3 R2, PT, PT, R92, R5, RZ ;  /* 0x000000055c020210 */ /* 0x000fe20007ffe0ff */
[----:B------:R-:W-:Y:S05]  /*8780*/  @P0 WARPSYNC.ALL ;  /* 0x0000000000000948 */ /* 0x000fea0003800000 */
[----:B------:R3:W4:Y:S04]  /*8790*/  @P0 LDSM.16.M88.4 R48, [R46+UR44+0x400] ;  /* 0x0004002c2e30083b */ /* 0x0007280008000200 */
[----:B------:R3:W1:Y:S04]  /*87a0*/  @P0 LDSM.16.M88.4 R56, [R0+0x400] ;  /* 0x000400000038083b */ /* 0x0006680000000200 */
[----:B------:R3:W1:Y:S04]  /*87b0*/  @P0 LDSM.16.M88.4 R64, [R5+0x400] ;  /* 0x000400000540083b */ /* 0x0006680000000200 */
[----:B------:R3:W1:Y:S02]  /*87c0*/  @P0 LDSM.16.M88.4 R72, [R2+0x400] ;  /* 0x000400000248083b */ /* 0x0006640000000200 */
.L_x_126:
[----:B------:R-:W-:Y:S05]  /*87d0*/  BSYNC B1 ;  /* 0x0000000000017941 */ /* 0x000fea0003800000 */
.L_x_125:
        /* <DEDUP_REMOVED lines=11> */
[----:B---3--:R-:W3:Y:S01]  /*8890*/  LDC.64 R2, c[0x4][R3] ;  /* 0x0100000003027b82 */ /* 0x008ee20000000a00 */
[----:B------:R-:W2:Y:S01]  /*88a0*/  LDCU.64 UR4, c[0x4][0x10] ;  /* 0x01000200ff0477ac */ /* 0x000ea20008000a00 */
[----:B-1----:R-:W-:Y:S01]  /*88b0*/  MOV R5, UR9 ;  /* 0x0000000900057c02 */ /* 0x002fe20008000f00 */
[----:B------:R-:W-:Y:S01]  /*88c0*/  IMAD.U32 R4, RZ, RZ, UR8 ;  /* 0x00000008ff047e24 */ /* 0x000fe2000f8e00ff */
[----:B-----5:R-:W-:Y:S01]  /*88d0*/  MOV R7, UR7 ;  /* 0x0000000700077c02 */ /* 0x020fe20008000f00 */
[----:B------:R-:W-:Y:S01]  /*88e0*/  IMAD.U32 R6, RZ, RZ, UR6 ;  /* 0x00000006ff067e24 */ /* 0x000fe2000f8e00ff */
[----:B--2---:R-:W-:Y:S01]  /*88f0*/  MOV R11, UR5 ;  /* 0x00000005000b7c02 */ /* 0x004fe20008000f00 */
[----:B------:R-:W-:Y:S02]  /*8900*/  IMAD.U32 R10, RZ, RZ, UR4 ;  /* 0x00000004ff0a7e24 */ /* 0x000fe4000f8e00ff */
[----:B------:R-:W-:Y:S07]  /*8910*/  LEPC R20, `(.L_x_130) ;  /* 0x000000001014794e */ /* 0x000fee0000000000 */
[----:B---34-:R-:W-:Y:S05]  /*8920*/  CALL.ABS.NOINC R2 ;  /* 0x0000000002007343 */ /* 0x018fea0003c00000 */
.L_x_130:
[----:B------:R-:W-:Y:S01]  /*8930*/  ISETP.NE.AND P0, PT, R94, RZ, PT ;  /* 0x000000ff5e00720c */ /* 0x000fe20003f05270 */
[----:B------:R-:W-:Y:S05]  /*8940*/  WARPSYNC.ALL ;  /* 0x0000000000007948 */ /* 0x000fea0003800000 */
[----:B------:R-:W-:Y:S01]  /*8950*/  R2UR UR4, R39 ;  /* 0x00000000270472ca */ /* 0x000fe200000e0000 */
[--C-:B----4-:R-:W-:Y:S01]  /*8960*/  HADD2.F32 R40, -RZ, R48.reuse.H0_H0 ;  /* 0x20000030ff287230 */ /* 0x110fe20000004100 */
[----:B------:R-:W1:Y:S01]  /*8970*/  S2UR UR6, SR_CgaCtaId ;  /* 0x00000000000679c3 */ /* 0x000e620000008800 */
[----:B------:R-:W-:Y:S01]  /*8980*/  HADD2.F32 R42, -RZ, R48.H1_H1 ;  /* 0x30000030ff2a7230 */ /* 0x000fe20000004100 */
[----:B------:R-:W-:Y:S01]  /*8990*/  R2UR UR5, R98 ;  /* 0x00000000620572ca */ /* 0x000fe200000e0000 */
[--C-:B------:R-:W-:Y:S01]  /*89a0*/  HADD2.F32 R43, -RZ, R49.reuse.H0_H0 ;  /* 0x20000031ff2b7230 */ /* 0x100fe20000004100 */
[----:B------:R-:W-:Y:S01]  /*89b0*/  BSSY.RECONVERGENT B0, `(.L_x_131) ;  /* 0x0000089000007945 */ /* 0x000fe20003800200 */
[----:B------:R-:W-:Y:S02]  /*89c0*/  HADD2.F32 R44, -RZ, R49.H1_H1 ;  /* 0x30000031ff2c7230 */ /* 0x000fe40000004100 */
[--C-:B------:R-:W-:Y:S02]  /*89d0*/  HADD2.F32 R45, -RZ, R50.reuse.H0_H0 ;  /* 0x20000032ff2d7230 */ /* 0x100fe40000004100 */
[----:B---3--:R-:W-:Y:S02]  /*89e0*/  HADD2.F32 R46, -RZ, R50.H1_H1 ;  /* 0x30000032ff2e7230 */ /* 0x008fe40000004100 */
[----:B------:R-:W3:Y:S01]  /*89f0*/  LDTM.16dp256bit.x8 R4, tmem[UR4+0xc0] ;  /* 0x0000c004000479ee */ /* 0x000ee200081a0000 */
[----:B------:R-:W-:Y:S01]  /*8a00*/  NOP ;  /* 0x0000000000007918 */ /* 0x000fe20000000000 */
[--C-:B------:R-:W-:Y:S02]  /*8a10*/  HADD2.F32 R47, -RZ, R51.reuse.H0_H0 ;  /* 0x20000033ff2f7230 */ /* 0x100fe40000004100 */
[----:B------:R-:W-:Y:S01]  /*8a20*/  UIADD3 UR4, UPT, UPT, UR5, 0xe0, URZ ;  /* 0x000000e005047890 */ /* 0x000fe2000fffe0ff */
[----:B------:R-:W-:Y:S02]  /*8a30*/  HADD2.F32 R49, -RZ, R51.H1_H1 ;  /* 0x30000033ff317230 */ /* 0x000fe40000004100 */
[--C-:B------:R-:W-:Y:S02]  /*8a40*/  HADD2.F32 R48, -RZ, R56.reuse.H0_H0 ;  /* 0x20000038ff307230 */ /* 0x100fe40000004100 */
[----:B------:R-:W-:Y:S02]  /*8a50*/  HADD2.F32 R51, -RZ, R56.H1_H1 ;  /* 0x30000038ff337230 */ /* 0x000fe40000004100 */
[--C-:B------:R-:W-:Y:S02]  /*8a60*/  HADD2.F32 R50, -RZ, R57.reuse.H0_H0 ;  /* 0x20000039ff327230 */ /* 0x100fe40000004100 */
[----:B--2---:R-:W-:Y:S02]  /*8a70*/  HADD2.F32 R52, -RZ, R57.H1_H1 ;  /* 0x30000039ff347230 */ /* 0x004fe40000004100 */
[--C-:B------:R-:W-:Y:S02]  /*8a80*/  HADD2.F32 R53, -RZ, R58.reuse.H0_H0 ;  /* 0x2000003aff357230 */ /* 0x100fe40000004100 */
[----:B------:R-:W-:Y:S02]  /*8a90*/  HADD2.F32 R54, -RZ, R58.H1_H1 ;  /* 0x3000003aff367230 */ /* 0x000fe40000004100 */
[--C-:B------:R-:W-:Y:S02]  /*8aa0*/  HADD2.F32 R55, -RZ, R59.reuse.H0_H0 ;  /* 0x2000003bff377230 */ /* 0x100fe40000004100 */
[----:B------:R-:W-:Y:S02]  /*8ab0*/  HADD2.F32 R56, -RZ, R59.H1_H1 ;  /* 0x3000003bff387230 */ /* 0x000fe40000004100 */
[--C-:B------:R-:W-:Y:S01]  /*8ac0*/  HADD2.F32 R57, -RZ, R64.reuse.H0_H0 ;  /* 0x20000040ff397230 */ /* 0x100fe20000004100 */
[----:B-1----:R-:W-:Y:S01]  /*8ad0*/  UPRMT UR4, UR6, 0x654, UR4 ;  /* 0x0000065406047896 */ /* 0x002fe20008000004 */
[C---:B---3--:R-:W-:Y:S01]  /*8ae0*/  FMUL R4, R38.reuse, R4 ;  /* 0x0000000426047220 */ /* 0x048fe20000400000 */
[C---:B------:R-:W-:Y:S01]  /*8af0*/  FMUL R5, R38.reuse, R5 ;  /* 0x0000000526057220 */ /* 0x040fe20000400000 */
[C---:B------:R-:W-:Y:S01]  /*8b00*/  FMUL R6, R38.reuse, R6 ;  /* 0x0000000626067220 */ /* 0x040fe20000400000 */
[C---:B------:R-:W-:Y:S01]  /*8b10*/  FMUL R7, R38.reuse, R7 ;  /* 0x0000000726077220 */ /* 0x040fe20000400000 */
[C---:B------:R-:W-:Y:S01]  /*8b20*/  FFMA R4, R41.reuse, R40, R4 ;  /* 0x0000002829047223 */ /* 0x040fe20000000004 */
[C---:B------:R-:W-:Y:S01]  /*8b30*/  FFMA R5, R41.reuse, R42, R5 ;  /* 0x0000002a29057223 */ /* 0x040fe20000000005 */
[C---:B------:R-:W-:Y:S01]  /*8b40*/  FFMA R6, R41.reuse, R43, R6 ;  /* 0x0000002b29067223 */ /* 0x040fe20000000006 */
[----:B------:R-:W-:Y:S01]  /*8b50*/  FFMA R7, R41, R44, R7 ;  /* 0x0000002c29077223 */ /* 0x000fe20000000007 */
[----:B------:R-:W-:Y:S01]  /*8b60*/  SYNCS.ARRIVE.TRANS64.RED.A1T0 RZ, [UR4], RZ ;  /* 0x000000ffffff79a7 */ /* 0x000fe20008100404 */
[C---:B------:R-:W-:Y:S01]  /*8b70*/  FMUL R8, R38.reuse, R8 ;  /* 0x0000000826087220 */ /* 0x040fe20000400000 */
[----:B------:R-:W-:Y:S01]  /*8b80*/  F2FP.F16.F32.PACK_AB R104, R5, R4 ;  /* 0x000000040568723e */ /* 0x000fe200000000ff */
[C---:B------:R-:W-:Y:S01]  /*8b90*/  FMUL R9, R38.reuse, R9 ;  /* 0x0000000926097220 */ /* 0x040fe20000400000 */
[----:B------:R-:W-:Y:S01]  /*8ba0*/  F2FP.F16.F32.PACK_AB R105, R7, R6 ;  /* 0x000000060769723e */ /* 0x000fe200000000ff */
[C---:B------:R-:W-:Y:S01]  /*8bb0*/  FFMA R8, R41.reuse, R45, R8 ;  /* 0x0000002d29087223 */ /* 0x040fe20000000008 */
[C---:B------:R-:W-:Y:S01]  /*8bc0*/  FMUL R0, R38.reuse, R10 ;  /* 0x0000000a26007220 */ /* 0x040fe20000400000 */
[C---:B------:R-:W-:Y:S01]  /*8bd0*/  FFMA R9, R41.reuse, R46, R9 ;  /* 0x0000002e29097223 */ /* 0x040fe20000000009 */
[C---:B------:R-:W-:Y:S01]  /*8be0*/  FMUL R2, R38.reuse, R11 ;  /* 0x0000000b26027220 */ /* 0x040fe20000400000 */
[C---:B------:R-:W-:Y:S01]  /*8bf0*/  FMUL R3, R38.reuse, R12 ;  /* 0x0000000c26037220 */ /* 0x040fe20000400000 */
[----:B------:R-:W-:Y:S01]  /*8c00*/  FFMA R0, R41, R47, R0 ;  /* 0x0000002f29007223 */ /* 0x000fe20000000000 */
[C---:B------:R-:W-:Y:S01]  /*8c10*/  FMUL R10, R38.reuse, R13 ;  /* 0x0000000d260a7220 */ /* 0x040fe20000400000 */
[----:B------:R-:W-:Y:S01]  /*8c20*/  F2FP.F16.F32.PACK_AB R106, R9, R8 ;  /* 0x00000008096a723e */ /* 0x000fe200000000ff */
[C---:B------:R-:W-:Y:S01]  /*8c30*/  FFMA R2, R41.reuse, R49, R2 ;  /* 0x0000003129027223 */ /* 0x040fe20000000002 */
[C---:B------:R-:W-:Y:S01]  /*8c40*/  FFMA R3, R41.reuse, R48, R3 ;  /* 0x0000003029037223 */ /* 0x040fe20000000003 */
[C---:B------:R-:W-:Y:S01]  /*8c50*/  FFMA R10, R41.reuse, R51, R10 ;  /* 0x00000033290a7223 */ /* 0x040fe2000000000a */
[C---:B------:R-:W-:Y:S01]  /*8c60*/  FMUL R11, R38.reuse, R14 ;  /* 0x0000000e260b7220 */ /* 0x040fe20000400000 */
[----:B------:R-:W-:Y:S01]  /*8c70*/  FMUL R15, R38, R15 ;  /* 0x0000000f260f7220 */ /* 0x000fe20000400000 */
[----:B------:R-:W-:Y:S01]  /*8c80*/  F2FP.F16.F32.PACK_AB R107, R2, R0 ;  /* 0x00000000026b723e */ /* 0x000fe200000000ff */
[----:B------:R-:W-:Y:S01]  /*8c90*/  FMUL R12, R38, R16 ;  /* 0x00000010260c7220 */ /* 0x000fe20000400000 */
[----:B------:R-:W-:Y:S01]  /*8ca0*/  F2FP.F16.F32.PACK_AB R108, R10, R3 ;  /* 0x000000030a6c723e */ /* 0x000fe200000000ff */
[C---:B------:R-:W-:Y:S01]  /*8cb0*/  FFMA R11, R41.reuse, R50, R11 ;  /* 0x00000032290b7223 */ /* 0x040fe2000000000b */
[C---:B------:R-:W-:Y:S01]  /*8cc0*/  FFMA R15, R41.reuse, R52, R15 ;  /* 0x00000034290f7223 */ /* 0x040fe2000000000f */
[----:B------:R1:W-:Y:S01]  /*8cd0*/  STSM.16.M88.4 [R97+0x6400], R104 ;  /* 0x0064006861007844 */ /* 0x0003e20000000200 */
[----:B------:R-:W-:Y:S01]  /*8ce0*/  FFMA R12, R41, R53, R12 ;  /* 0x00000035290c7223 */ /* 0x000fe2000000000c */
[C---:B------:R-:W-:Y:S01]  /*8cf0*/  FMUL R13, R38.reuse, R17 ;  /* 0x00000011260d7220 */ /* 0x040fe20000400000 */
[C---:B------:R-:W-:Y:S01]  /*8d00*/  FMUL R14, R38.reuse, R18 ;  /* 0x00000012260e7220 */ /* 0x040fe20000400000 */
[----:B------:R-:W-:Y:S01]  /*8d10*/  F2FP.F16.F32.PACK_AB R109, R15, R11 ;  /* 0x0000000b0f6d723e */ /* 0x000fe200000000ff */
[C---:B------:R-:W-:Y:S01]  /*8d20*/  FMUL R19, R38.reuse, R19 ;  /* 0x0000001326137220 */ /* 0x040fe20000400000 */
[C---:B------:R-:W-:Y:S01]  /*8d30*/  FFMA R13, R41.reuse, R54, R13 ;  /* 0x00000036290d7223 */ /* 0x040fe2000000000d */
[C---:B------:R-:W-:Y:S01]  /*8d40*/  FFMA R14, R41.reuse, R55, R14 ;  /* 0x00000037290e7223 */ /* 0x040fe2000000000e */
[----:B------:R-:W-:Y:S02]  /*8d50*/  HADD2.F32 R58, -RZ, R64.H1_H1 ;  /* 0x30000040ff3a7230 */ /* 0x000fe40000004100 */
[----:B------:R-:W-:Y:S01]  /*8d60*/  FFMA R19, R41, R56, R19 ;  /* 0x0000003829137223 */ /* 0x000fe20000000013 */
[C---:B------:R-:W-:Y:S01]  /*8d70*/  FMUL R16, R38.reuse, R20 ;  /* 0x0000001426107220 */ /* 0x040fe20000400000 */
[----:B------:R-:W-:Y:S01]  /*8d80*/  F2FP.F16.F32.PACK_AB R110, R13, R12 ;  /* 0x0000000c0d6e723e */ /* 0x000fe200000000ff */
[--C-:B------:R-:W-:Y:S02]  /*8d90*/  HADD2.F32 R59, -RZ, R65.reuse.H0_H0 ;  /* 0x20000041ff3b7230 */ /* 0x100fe40000004100 */
[C---:B------:R-:W-:Y:S01]  /*8da0*/  FMUL R17, R38.reuse, R21 ;  /* 0x0000001526117220 */ /* 0x040fe20000400000 */
[----:B------:R-:W-:Y:S01]  /*8db0*/  F2FP.F16.F32.PACK_AB R111, R19, R14 ;  /* 0x0000000e136f723e */ /* 0x000fe200000000ff */
[C---:B------:R-:W-:Y:S01]  /*8dc0*/  FFMA R16, R41.reuse, R57, R16 ;  /* 0x0000003929107223 */ /* 0x040fe20000000010 */
[----:B------:R-:W-:Y:S02]  /*8dd0*/  HADD2.F32 R60, -RZ, R65.H1_H1 ;  /* 0x30000041ff3c7230 */ /* 0x000fe40000004100 */
[----:B------:R-:W-:Y:S01]  /*8de0*/  FFMA R17, R41, R58, R17 ;  /* 0x0000003a29117223 */ /* 0x000fe20000000011 */
[C---:B------:R-:W-:Y:S01]  /*8df0*/  FMUL R18, R38.reuse, R22 ;  /* 0x0000001626127220 */ /* 0x040fe20000400000 */
[----:B------:R1:W-:Y:S01]  /*8e00*/  STSM.16.M88.4 [R96+0x6400], R108 ;  /* 0x0064006c60007844 */ /* 0x0003e20000000200 */
[--C-:B------:R-:W-:Y:S02]  /*8e10*/  HADD2.F32 R61, -RZ, R66.reuse.H0_H0 ;  /* 0x20000042ff3d7230 */ /* 0x100fe40000004100 */
[C---:B------:R-:W-:Y:S01]  /*8e20*/  FMUL R23, R38.reuse, R23 ;  /* 0x0000001726177220 */ /* 0x040fe20000400000 */
[----:B------:R-:W-:Y:S01]  /*8e30*/  F2FP.F16.F32.PACK_AB R112, R17, R16 ;  /* 0x000000101170723e */ /* 0x000fe200000000ff */
[C---:B------:R-:W-:Y:S01]  /*8e40*/  FFMA R18, R41.reuse, R59, R18 ;  /* 0x0000003b29127223 */ /* 0x040fe20000000012 */
[----:B------:R-:W-:Y:S02]  /*8e50*/  HADD2.F32 R62, -RZ, R66.H1_H1 ;  /* 0x30000042ff3e7230 */ /* 0x000fe40000004100 */
[----:B------:R-:W-:Y:S01]  /*8e60*/  FFMA R23, R41, R60, R23 ;  /* 0x0000003c29177223 */ /* 0x000fe20000000017 */
[C---:B------:R-:W-:Y:S01]  /*8e70*/  FMUL R20, R38.reuse, R24 ;  /* 0x0000001826147220 */ /* 0x040fe20000400000 */
[--C-:B------:R-:W-:Y:S02]  /*8e80*/  HADD2.F32 R63, -RZ, R67.reuse.H0_H0 ;  /* 0x20000043ff3f7230 */ /* 0x100fe40000004100 */
[C---:B------:R-:W-:Y:S01]  /*8e90*/  FMUL R21, R38.reuse, R25 ;  /* 0x0000001926157220 */ /* 0x040fe20000400000 */
[----:B------:R-:W-:Y:S01]  /*8ea0*/  HADD2.F32 R64, -RZ, R67.H1_H1 ;  /* 0x30000043ff407230 */ /* 0x000fe20000004100 */
[----:B------:R-:W-:Y:S01]  /*8eb0*/  F2FP.F16.F32.PACK_AB R113, R23, R18 ;  /* 0x000000121771723e */ /* 0x000fe200000000ff */
[C---:B------:R-:W-:Y:S01]  /*8ec0*/  FFMA R20, R41.reuse, R61, R20 ;  /* 0x0000003d29147223 */ /* 0x040fe20000000014 */
        /* <DEDUP_REMOVED lines=8> */
[C---:B------:R-:W-:Y:S01]  /*8f50*/  FFMA R22, R41.reuse, R63, R22 ;  /* 0x0000003f29167223 */ /* 0x040fe20000000016 */
[----:B------:R-:W-:Y:S02]  /*8f60*/  HADD2.F32 R68, -RZ, R73.H1_H1 ;  /* 0x30000049ff447230 */ /* 0x000fe40000004100 */
[C---:B------:R-:W-:Y:S01]  /*8f70*/  FMUL R26, R38.reuse, R30 ;  /* 0x0000001e261a7220 */ /* 0x040fe20000400000 */
[C---:B------:R-:W-:Y:S01]  /*8f80*/  FFMA R27, R41.reuse, R64, R27 ;  /* 0x00000040291b7223 */ /* 0x040fe2000000001b */
        /* <DEDUP_REMOVED lines=34> */
[----:B------:R-:W-:Y:S02]  /*91b0*/  UIADD3 UR9, UPT, UPT, UR49, 0xc0, URZ ;  /* 0x000000c031097890 */ /* 0x000fe4000fffe0ff */
[----:B------:R-:W-:Y:S01]  /*91c0*/  UIADD3 UR8, UPT, UPT, UR44, 0x6400, URZ ;  /* 0x000064002c087890 */ /* 0x000fe2000fffe0ff */
[----:B------:R-:W-:Y:S01]  /*91d0*/  UMOV UR10, UR50 ;  /* 0x00000032000a7c82 */ /* 0x000fe20008000000 */
[----:B------:R-:W-:Y:S01]  /*91e0*/  UMOV UR11, UR36 ;  /* 0x00000024000b7c82 */ /* 0x000fe20008000000 */
[----:B--2---:R-:W-:Y:S04]  /*91f0*/  UIADD3 UR4, UP0, UPT, UR6, 0x680, URZ ;  /* 0x0000068006047890 */ /* 0x004fe8000ff1e0ff */
[----:B------:R-:W-:Y:S09]  /*9200*/  UIADD3.X UR5, UPT, UPT, URZ, UR7, URZ, UP0, !UPT ;  /* 0x00000007ff057290 */ /* 0x000ff200087fe4ff */
[----:B------:R2:W-:Y:S01]  /*9210*/  UTMASTG.3D [UR8], [UR4] ;  /* 0x00000008040073b5 */ /* 0x0005e20008010000 */
[----:B------:R0:W-:Y:S01]  /*9220*/  UTMACMDFLUSH ;  /* 0x00000000000079b7 */ /* 0x0001e20000000000 */
[----:B--2---:R-:W-:Y:S04]  /*9230*/  DEPBAR.LE SB0, 0x1 ;  /* 0x000080400000791a */ /* 0x004fe80000000000 */
.L_x_132:
[----:B------:R-:W-:Y:S05]  /*9240*/  BSYNC.RECONVERGENT B0 ;  /* 0x0000000000007941 */ /* 0x000fea0003800200 */
.L_x_131:
[----:B------:R-:W-:Y:S01]  /*9250*/  BAR.SYNC.DEFER_BLOCKING 0x1, 0x80 ;  /* 0x0042000000007b1d */ /* 0x000fe20000010000 */
[----:B------:R-:W-:Y:S01]  /*9260*/  UISETP.NE.AND UP0, UPT, UR47, -0x4, UPT ;  /* 0xfffffffc2f00788c */ /* 0x000fe2000bf05270 */
[----:B------:R-:W-:Y:S08]  /*9270*/  IADD3 R0, PT, PT, R36, 0x1, RZ ;  /* 0x0000000124007810 */ /* 0x000ff00007ffe0ff */
[----:B------:R-:W-:Y:S05]  /*9280*/  BRA.U !UP0, `(.L_x_133) ;  /* 0x0000000108247547 */ /* 0x000fea000b800000 */
[----:B------:R-:W-:Y:S01]  /*9290*/  ISETP.NE.AND P0, PT, R95, RZ, PT ;  /* 0x000000ff5f00720c */ /* 0x000fe20003f05270 */
[----:B------:R-:W-:Y:S01]  /*92a0*/  IMAD.U32 R2, RZ, RZ, UR46 ;  /* 0x0000002eff027e24 */ /* 0x000fe2000f8e00ff */
[----:B------:R-:W-:Y:S04]  /*92b0*/  UIADD3 UR4, UPT, UPT, UR46, 0x1, URZ ;  /* 0x000000012e047890 */ /* 0x000fe8000fffe0ff */
[----:B------:R-:W-:Y:S04]  /*92c0*/  UISETP.NE.AND UP0, UPT, UR4, 0x4, UPT ;  /* 0x000000040400788c */ /* 0x000fe8000bf05270 */
[----:B------:R-:W-:Y:S03]  /*92d0*/  USEL UR46, UR4, URZ, UP0 ;  /* 0x000000ff042e7287 */ /* 0x000fe60008000000 */
[----:B------:R-:W-:Y:S05]  /*92e0*/  @P0 LEA R2, R2, UR44, 0x3 ;  /* 0x0000002c02020c11 */ /* 0x000fea000f8e18ff */
[----:B------:R-:W-:Y:S05]  /*92f0*/  @P0 VIADD R2, R2, 0x70 ;  /* 0x0000007002020836 */ /* 0x000fea0000000000 */
[----:B------:R-:W-:Y:S04]  /*9300*/  @P0 PRMT R2, R101, 0x654, R2 ;  /* 0x0000065465020816 */ /* 0x000fe80000000002 */
[----:B------:R2:W-:Y:S03]  /*9310*/  @P0 SYNCS.ARRIVE.TRANS64.RED.A1T0 RZ, [R2+URZ], RZ ;  /* 0x000000ff02ff09a7 */ /* 0x0005e600081004ff */
.L_x_133:
[----:B------:R-:W-:Y:S01]  /*9320*/  R2UR UR5, R83 ;  /* 0x00000000530572ca */ /* 0x000fe200000e0000 */
[----:B------:R-:W-:Y:S01]  /*9330*/  UISETP.NE.AND UP0, UPT, UR61, URZ, UPT ;  /* 0x000000ff3d00728c */ /* 0x000fe2000bf05270 */
[----:B------:R-:W-:Y:S01]  /*9340*/  R2UR UR4, R84 ;  /* 0x00000000540472ca */ /* 0x000fe200000e0000 */
[----:B------:R-:W-:Y:S01]  /*9350*/  UIADD3 UR47, UPT, UPT, UR47, 0x4, URZ ;  /* 0x000000042f2f7890 */ /* 0x000fe2000fffe0ff */
[----:B------:R-:W-:Y:S01]  /*9360*/  ISETP.NE.AND P0, PT, R88, 0x2, PT ;  /* 0x000000025800780c */ /* 0x000fe20003f05270 */
[----:B------:R-:W-:Y:S01]  /*9370*/  UMOV UR36, UR60 ;  /* 0x0000003c00247c82 */ /* 0x000fe20008000000 */
[----:B------:R-:W-:Y:S02]  /*9380*/  ISETP.NE.AND P1, PT, R0, 0x4, PT ;  /* 0x000000040000780c */ /* 0x000fe40003f25270 */
[----:B--2---:R-:W-:Y:S02]  /*9390*/  SEL R2, RZ, 0x1, P0 ;  /* 0x00000001ff027807 */ /* 0x004fe40000000000 */
[----:B------:R-:W-:Y:S02]  /*93a0*/  SEL R3, RZ, 0x1, P1 ;  /* 0x00000001ff037807 */ /* 0x000fe40000800000 */
[----:B------:R-:W-:Y:S01]  /*93b0*/  LOP3.LUT R89, R89, R2, RZ, 0x3c, !PT ;  /* 0x0000000259597212 */ /* 0x000fe200078e3cff */
[----:B------:R-:W-:Y:S01]  /*93c0*/  UIADD3 UR20, UPT, UPT, UR37, UR5, URZ ;  /* 0x0000000525147290 */ /* 0x000fe2000fffe0ff */
[----:B------:R-:W-:Y:S01]  /*93d0*/  LOP3.LUT R90, R90, R3, RZ, 0x3c, !PT ;  /* 0x000000035a5a7212 */ /* 0x000fe200078e3cff */
[----:B------:R-:W-:Y:S01]  /*93e0*/  UIADD3 UR16, UPT, UPT, UR38, UR4, URZ ;  /* 0x0000000426107290 */ /* 0x000fe2000fffe0ff */
[----:B------:R-:W-:Y:S02]  /*93f0*/  SEL R88, R88, RZ, P0 ;  /* 0x000000ff58587207 */ /* 0x000fe40000000000 */
[----:B------:R-:W-:Y:S01]  /*9400*/  SEL R36, R0, RZ, P1 ;  /* 0x000000ff00247207 */ /* 0x000fe20000800000 */
[----:B------:R-:W-:Y:S08]  /*9410*/  BRA.U UP0, `(.L_x_134) ;  /* 0xffffffbd009c7547 */ /* 0x000ff0000b83ffff */
[----:B------:R-:W-:-:S13]  /*9420*/  R2UR UR4, R85 ;  /* 0x00000000550472ca */ /* 0x000fda00000e0000 */
[----:B------:R-:W-:-:S09]  /*9430*/  UISETP.NE.AND UP0, UPT, UR4, URZ, UPT ;  /* 0x000000ff0400728c */ /* 0x000fd2000bf05270 */
[----:B------:R-:W-:Y:S05]  /*9440*/  BRA.U !UP0, `(.L_x_135) ;  /* 0x0000000108487547 */ /* 0x000fea000b800000 */
[----:B------:R-:W2:Y:S02]  /*9450*/  LDCU.64 UR4, c[0x0][0x890] ;  /* 0x00011200ff0477ac */ /* 0x000ea40008000a00 */
[----:B--2---:R-:W-:-:S04]  /*9460*/  UISETP.NE.U32.AND UP0, UPT, UR4, URZ, UPT ;  /* 0x000000ff0400728c */ /* 0x004fc8000bf05070 */
[----:B------:R-:W-:-:S09]  /*9470*/  UISETP.NE.AND.EX UP0, UPT, UR5, URZ, UPT, UP0 ;  /* 0x000000ff0500728c */ /* 0x000fd2000bf05300 */
[----:B------:R-:W-:Y:S05]  /*9480*/  BRA.U UP0, `(.L_x_136) ;  /* 0x00000001000c7547 */ /* 0x000fea000b800000 */
[----:B------:R-:W-:-:S13]  /*9490*/  FSETP.NEU.AND P0, PT, R41, RZ, PT ;  /* 0x000000ff2900720b */ /* 0x000fda0003f0d000 */
[----:B------:R-:W-:Y:S05]  /*94a0*/  @!P0 EXIT ;  /* 0x000000000000894d */ /* 0x000fea0003800000 */
[----:B------:R-:W-:Y:S05]  /*94b0*/  BRA `(.L_x_135) ;  /* 0x00000000002c7947 */ /* 0x000fea0003800000 */
.L_x_136:
[----:B------:R-:W-:Y:S01]  /*94c0*/  ISETP.NE.AND P0, PT, R87, RZ, PT ;  /* 0x000000ff5700720c */ /* 0x000fe20003f05270 */
[----:B------:R-:W-:-:S12]  /*94d0*/  BSSY.RECONVERGENT B0, `(.L_x_135) ;  /* 0x0000009000007945 */ /* 0x000fd80003800200 */
[----:B------:R-:W-:Y:S05]  /*94e0*/  @P0 BRA `(.L_x_137) ;  /* 0x0000000000140947 */ /* 0x000fea0003800000 */
[----:B------:R-:W2:Y:S02]  /*94f0*/  LDCU.64 UR4, c[0x0][0x888] ;  /* 0x00011100ff0477ac */ /* 0x000ea40008000a00 */
[----:B--2---:R-:W-:-:S04]  /*9500*/  ISETP.NE.U32.AND P0, PT, RZ, UR4, PT ;  /* 0x00000004ff007c0c */ /* 0x004fc8000bf05070 */
[----:B------:R-:W-:-:S13]  /*9510*/  ISETP.NE.AND.EX P0, PT, RZ, UR5, PT, P0 ;  /* 0x00000005ff007c0c */ /* 0x000fda000bf05300 */
[----:B------:R-:W-:Y:S05]  /*9520*/  @!P0 EXIT ;  /* 0x000000000000894d */ /* 0x000fea0003800000 */
[----:B------:R-:W-:Y:S05]  /*9530*/  BRA `(.L_x_138) ;  /* 0x0000000000087947 */ /* 0x000fea0003800000 */
.L_x_137:
[----:B------:R-:W-:-:S13]  /*9540*/  FSETP.NEU.AND P0, PT, R41, RZ, PT ;  /* 0x000000ff2900720b */ /* 0x000fda0003f0d000 */
[----:B------:R-:W-:Y:S05]  /*9550*/  @!P0 EXIT ;  /* 0x000000000000894d */ /* 0x000fea0003800000 */
.L_x_138:
[----:B------:R-:W-:Y:S05]  /*9560*/  BSYNC.RECONVERGENT B0 ;  /* 0x0000000000007941 */ /* 0x000fea0003800200 */
.L_x_135:
[----:B------:R-:W2:Y:S01]  /*9570*/  S2UR UR5, SR_CgaCtaId ;  /* 0x00000000000579c3 */ /* 0x000ea20000008800 */
[----:B------:R-:W-:Y:S01]  /*9580*/  ULEA UR4, UR46, UR44, 0x3 ;  /* 0x0000002c2e047291 */ /* 0x000fe2000f8e18ff */
[----:B------:R-:W-:-:S04]  /*9590*/  DEPBAR.LE SB0, 0x0 ;  /* 0x000080000000791a */ /* 0x000fc80000000000 */
[----:B------:R-:W-:-:S04]  /*95a0*/  UIADD3 UR4, UPT, UPT, UR4, 0x70, URZ ;  /* 0x0000007004047890 */ /* 0x000fc8000fffe0ff */
[----:B--2---:R-:W-:-:S09]  /*95b0*/  UPRMT UR4, UR5, 0x654, UR4 ;  /* 0x0000065405047896 */ /* 0x004fd20008000004 */
[----:B------:R-:W-:Y:S01]  /*95c0*/  SYNCS.ARRIVE.TRANS64.RED.A1T0 RZ, [UR4], RZ ;  /* 0x000000ffffff79a7 */ /* 0x000fe20008100404 */
[----:B------:R-:W-:Y:S05]  /*95d0*/  EXIT ;  /* 0x000000000000794d */ /* 0x000fea0003800000 */
.L_x_24:
[----:B--2---:R2:W3:Y:S02]  /*95e0*/  SYNCS.PHASECHK.TRANS64.TRYWAIT P0, [R0+URZ+0x110], R3 ;  /* 0x00011003000075a7 */ /* 0x0044e400080011ff */
[----:B---3--:R-:W-:Y:S05]  /*95f0*/  @!P0 NANOSLEEP.SYNCS 0x989680 ;  /* 0x009896800000895d */ /* 0x008fea0003900000 */
[----:B------:R-:W3:Y:S02]  /*9600*/  @!P0 SYNCS.PHASECHK.TRANS64 P0, [R0+URZ+0x110], R3 ;  /* 0x00011003000085a7 */ /* 0x000ee400080010ff */
[----:B---3--:R-:W-:Y:S05]  /*9610*/  @!P0 BRA `(.L_x_24) ;  /* 0xfffffffc00f08947 */ /* 0x008fea000383ffff */
[----:B------:R-:W-:Y:S05]  /*9620*/  BRA `(.L_x_139) ;  /* 0xffffff8000bc7947 */ /* 0x000fea000383ffff */
.L_x_27:
[----:B--2---:R-:W-:-:S07]  /*9630*/  MOV R0, UR33 ;  /* 0x0000002100007c02 */ /* 0x004fce0008000f00 */
.L_x_140:
[----:B--2---:R2:W3:Y:S02]  /*9640*/  SYNCS.PHASECHK.TRANS64.TRYWAIT P0, [R0+URZ+0x28], R3 ;  /* 0x00002803000075a7 */ /* 0x0044e400080011ff */
[----:B---3--:R-:W-:Y:S05]  /*9650*/  @!P0 NANOSLEEP.SYNCS 0x989680 ;  /* 0x009896800000895d */ /* 0x008fea0003900000 */
[----:B------:R-:W3:Y:S02]  /*9660*/  @!P0 SYNCS.PHASECHK.TRANS64 P0, [R0+URZ+0x28], R3 ;  /* 0x00002803000085a7 */ /* 0x000ee400080010ff */
[----:B---3--:R-:W-:Y:S05]  /*9670*/  @!P0 BRA `(.L_x_140) ;  /* 0xfffffffc00f08947 */ /* 0x008fea000383ffff */
[----:B------:R-:W-:Y:S05]  /*9680*/  BRA `(.L_x_26) ;  /* 0xffffff8000fc7947 */ /* 0x000fea000383ffff */
.L_x_34:
[----:B-1----:R-:W-:-:S07]  /*9690*/  MOV R0, UR17 ;  /* 0x0000001100007c02 */ /* 0x002fce0008000f00 */
.L_x_141:
[----:B-1----:R1:W2:Y:S02]  /*96a0*/  SYNCS.PHASECHK.TRANS64.TRYWAIT P0, [R0+URZ+0x28], R3 ;  /* 0x00002803000075a7 */ /* 0x0022a400080011ff */
[----:B--2---:R-:W-:Y:S05]  /*96b0*/  @!P0 NANOSLEEP.SYNCS 0x989680 ;  /* 0x009896800000895d */ /* 0x004fea0003900000 */
[----:B------:R-:W2:Y:S02]  /*96c0*/  @!P0 SYNCS.PHASECHK.TRANS64 P0, [R0+URZ+0x28], R3 ;  /* 0x00002803000085a7 */ /* 0x000ea400080010ff */
[----:B--2---:R-:W-:Y:S05]  /*96d0*/  @!P0 BRA `(.L_x_141) ;  /* 0xfffffffc00f08947 */ /* 0x004fea000383ffff */
[----:B------:R-:W-:Y:S05]  /*96e0*/  BRA `(.L_x_33) ;  /* 0xffffff8400bc7947 */ /* 0x000fea000383ffff */
.L_x_39:
[----:B-1----:R1:W2:Y:S02]  /*96f0*/  SYNCS.PHASECHK.TRANS64.TRYWAIT P0, [R3+URZ+0xa0], R0 ;  /* 0x0000a000030075a7 */ /* 0x0022a400080011ff */
[----:B--2---:R-:W-:Y:S05]  /*9700*/  @!P0 NANOSLEEP.SYNCS 0x989680 ;  /* 0x009896800000895d */ /* 0x004fea0003900000 */
[----:B------:R-:W2:Y:S02]  /*9710*/  @!P0 SYNCS.PHASECHK.TRANS64 P0, [R3+URZ+0xa0], R0 ;  /* 0x0000a000030085a7 */ /* 0x000ea400080010ff */
[----:B--2---:R-:W-:Y:S05]  /*9720*/  @!P0 BRA `(.L_x_39) ;  /* 0xfffffffc00f08947 */ /* 0x004fea000383ffff */
[----:B------:R-:W-:Y:S05]  /*9730*/  BRA `(.L_x_142) ;  /* 0xffffff88005c7947 */ /* 0x000fea000383ffff */
.L_x_43:
[----:B-1----:R-:W-:-:S07]  /*9740*/  MOV R0, UR4 ;  /* 0x0000000400007c02 */ /* 0x002fce0008000f00 */
.L_x_143:
[----:B-1----:R1:W2:Y:S02]  /*9750*/  SYNCS.PHASECHK.TRANS64.TRYWAIT P0, [R0+URZ], R3 ;  /* 0x00000003000075a7 */ /* 0x0022a400080011ff */
[----:B--2---:R-:W-:Y:S05]  /*9760*/  @!P0 NANOSLEEP.SYNCS 0x989680 ;  /* 0x009896800000895d */ /* 0x004fea0003900000 */
[----:B------:R-:W2:Y:S02]  /*9770*/  @!P0 SYNCS.PHASECHK.TRANS64 P0, [R0+URZ], R3 ;  /* 0x00000003000085a7 */ /* 0x000ea400080010ff */
[----:B--2---:R-:W-:Y:S05]  /*9780*/  @!P0 BRA `(.L_x_143) ;  /* 0xfffffffc00f08947 */ /* 0x004fea000383ffff */
[----:B------:R-:W-:Y:S05]  /*9790*/  BRA `(.L_x_144) ;  /* 0xffffff9000087947 */ /* 0x000fea000383ffff */
.L_x_44:
[----:B------:R-:W-:-:S07]  /*97a0*/  MOV R0, UR5 ;  /* 0x0000000500007c02 */ /* 0x000fce0008000f00 */
.L_x_145:
[----:B-1----:R1:W2:Y:S02]  /*97b0*/  SYNCS.PHASECHK.TRANS64.TRYWAIT P0, [R0+URZ], R3 ;  /* 0x00000003000075a7 */ /* 0x0022a400080011ff */
[----:B--2---:R-:W-:Y:S05]  /*97c0*/  @!P0 NANOSLEEP.SYNCS 0x989680 ;  /* 0x009896800000895d */ /* 0x004fea0003900000 */
[----:B------:R-:W2:Y:S02]  /*97d0*/  @!P0 SYNCS.PHASECHK.TRANS64 P0, [R0+URZ], R3 ;  /* 0x00000003000085a7 */ /* 0x000ea400080010ff */
[----:B--2---:R-:W-:Y:S05]  /*97e0*/  @!P0 BRA `(.L_x_145) ;  /* 0xfffffffc00f08947 */ /* 0x004fea000383ffff */
[----:B------:R-:W-:Y:S05]  /*97f0*/  BRA `(.L_x_146) ;  /* 0xffffff9000147947 */ /* 0x000fea000383ffff */
.L_x_45:
[----:B------:R-:W-:-:S07]  /*9800*/  MOV R0, UR5 ;  /* 0x0000000500007c02 */ /* 0x000fce0008000f00 */
.L_x_147:
[----:B-1----:R1:W2:Y:S02]  /*9810*/  SYNCS.PHASECHK.TRANS64.TRYWAIT P0, [R0+URZ], R3 ;  /* 0x00000003000075a7 */ /* 0x0022a400080011ff */
[----:B--2---:R-:W-:Y:S05]  /*9820*/  @!P0 NANOSLEEP.SYNCS 0x989680 ;  /* 0x009896800000895d */ /* 0x004fea0003900000 */
[----:B------:R-:W2:Y:S02]  /*9830*/  @!P0 SYNCS.PHASECHK.TRANS64 P0, [R0+URZ], R3 ;  /* 0x00000003000085a7 */ /* 0x000ea400080010ff */
[----:B--2---:R-:W-:Y:S05]  /*9840*/  @!P0 BRA `(.L_x_147) ;  /* 0xfffffffc00f08947 */ /* 0x004fea000383ffff */
[----:B------:R-:W-:Y:S05]  /*9850*/  BRA `(.L_x_148) ;  /* 0xffffff9000207947 */ /* 0x000fea000383ffff */
.L_x_46:
[----:B------:R-:W-:-:S07]  /*9860*/  MOV R0, UR5 ;  /* 0x0000000500007c02 */ /* 0x000fce0008000f00 */
.L_x_149:
[----:B-1----:R1:W2:Y:S02]  /*9870*/  SYNCS.PHASECHK.TRANS64.TRYWAIT P0, [R0+URZ], R3 ;  /* 0x00000003000075a7 */ /* 0x0022a400080011ff */
[----:B--2---:R-:W-:Y:S05]  /*9880*/  @!P0 NANOSLEEP.SYNCS 0x989680 ;  /* 0x009896800000895d */ /* 0x004fea0003900000 */
[----:B------:R-:W2:Y:S02]  /*9890*/  @!P0 SYNCS.PHASECHK.TRANS64 P0, [R0+URZ], R3 ;  /* 0x00000003000085a7 */ /* 0x000ea400080010ff */
[----:B--2---:R-:W-:Y:S05]  /*98a0*/  @!P0 BRA `(.L_x_149) ;  /* 0xfffffffc00f08947 */ /* 0x004fea000383ffff */
[----:B------:R-:W-:Y:S05]  /*98b0*/  BRA `(.L_x_150) ;  /* 0xffffff90002c7947 */ /* 0x000fea000383ffff */
.L_x_49:
[----:B-1----:R1:W2:Y:S02]  /*98c0*/  SYNCS.PHASECHK.TRANS64.TRYWAIT P0, [R2+URZ+0x100], R5 ;  /* 0x00010005020075a7 */ /* 0x0022a400080011ff */
[----:B--2---:R-:W-:Y:S05]  /*98d0*/  @!P0 NANOSLEEP.SYNCS 0x989680 ;  /* 0x009896800000895d */ /* 0x004fea0003900000 */
[----:B------:R-:W2:Y:S02]  /*98e0*/  @!P0 SYNCS.PHASECHK.TRANS64 P0, [R2+URZ+0x100], R5 ;  /* 0x00010005020085a7 */ /* 0x000ea400080010ff */
[----:B--2---:R-:W-:Y:S05]  /*98f0*/  @!P0 BRA `(.L_x_49) ;  /* 0xfffffffc00f08947 */ /* 0x004fea000383ffff */
[----:B------:R-:W-:Y:S05]  /*9900*/  BRA `(.L_x_151) ;  /* 0xffffff9000907947 */ /* 0x000fea000383ffff */
.L_x_50:
[----:B------:R-:W-:-:S07]  /*9910*/  MOV R2, UR4 ;  /* 0x0000000400027c02 */ /* 0x000fce0008000f00 */
.L_x_152:
[----:B-1----:R1:W2:Y:S02]  /*9920*/  SYNCS.PHASECHK.TRANS64.TRYWAIT P0, [R2+URZ+0xb0], R5 ;  /* 0x0000b005020075a7 */ /* 0x0022a400080011ff */
[----:B--2---:R-:W-:Y:S05]  /*9930*/  @!P0 NANOSLEEP.SYNCS 0x989680 ;  /* 0x009896800000895d */ /* 0x004fea0003900000 */
[----:B------:R-:W2:Y:S02]  /*9940*/  @!P0 SYNCS.PHASECHK.TRANS64 P0, [R2+URZ+0xb0], R5 ;  /* 0x0000b005020085a7 */ /* 0x000ea400080010ff */
[----:B--2---:R-:W-:Y:S05]  /*9950*/  @!P0 BRA `(.L_x_152) ;  /* 0xfffffffc00f08947 */ /* 0x004fea000383ffff */
[----:B------:R-:W-:Y:S05]  /*9960*/  BRA `(.L_x_153) ;  /* 0xffffff9000a07947 */ /* 0x000fea000383ffff */
.L_x_51:
[----:B-1----:R1:W2:Y:S02]  /*9970*/  SYNCS.PHASECHK.TRANS64.TRYWAIT P1, [R2+URZ+0xa0], R5 ;  /* 0x0000a005020075a7 */ /* 0x0022a400080211ff */
[----:B--2---:R-:W-:Y:S05]  /*9980*/  @!P1 NANOSLEEP.SYNCS 0x989680 ;  /* 0x009896800000995d */ /* 0x004fea0003900000 */
[----:B------:R-:W2:Y:S02]  /*9990*/  @!P1 SYNCS.PHASECHK.TRANS64 P1, [R2+URZ+0xa0], R5 ;  /* 0x0000a005020095a7 */ /* 0x000ea400080210ff */
[----:B--2---:R-:W-:Y:S05]  /*99a0*/  @!P1 BRA `(.L_x_51) ;  /* 0xfffffffc00f09947 */ /* 0x004fea000383ffff */
[----:B------:R-:W-:Y:S05]  /*99b0*/  BRA `(.L_x_154) ;  /* 0xffffff9000d07947 */ /* 0x000fea000383ffff */
.L_x_54:
[----:B------:R-:W-:-:S07]  /*99c0*/  MOV R0, UR4 ;  /* 0x0000000400007c02 */ /* 0x000fce0008000f00 */
.L_x_155:
[----:B-1----:R1:W2:Y:S02]  /*99d0*/  SYNCS.PHASECHK.TRANS64.TRYWAIT P0, [R0+URZ+0xb0], R3 ;  /* 0x0000b003000075a7 */ /* 0x0022a400080011ff */
[----:B--2---:R-:W-:Y:S05]  /*99e0*/  @!P0 NANOSLEEP.SYNCS 0x989680 ;  /* 0x009896800000895d */ /* 0x004fea0003900000 */
[----:B------:R-:W2:Y:S02]  /*99f0*/  @!P0 SYNCS.PHASECHK.TRANS64 P0, [R0+URZ+0xb0], R3 ;  /* 0x0000b003000085a7 */ /* 0x000ea400080010ff */
[----:B--2---:R-:W-:Y:S05]  /*9a00*/  @!P0 BRA `(.L_x_155) ;  /* 0xfffffffc00f08947 */ /* 0x004fea000383ffff */
[----:B------:R-:W-:Y:S05]  /*9a10*/  BRA `(.L_x_53) ;  /* 0xffffff9400247947 */ /* 0x000fea000383ffff */
.L_x_61:
[----:B-1----:R1:W2:Y:S02]  /*9a20*/  SYNCS.PHASECHK.TRANS64.TRYWAIT P1, [R0+URZ+0xa0], R5 ;  /* 0x0000a005000075a7 */ /* 0x0022a400080211ff */
[----:B--2---:R-:W-:Y:S05]  /*9a30*/  @!P1 NANOSLEEP.SYNCS 0x989680 ;  /* 0x009896800000995d */ /* 0x004fea0003900000 */
[----:B------:R-:W2:Y:S02]  /*9a40*/  @!P1 SYNCS.PHASECHK.TRANS64 P1, [R0+URZ+0xa0], R5 ;  /* 0x0000a005000095a7 */ /* 0x000ea400080210ff */
[----:B--2---:R-:W-:Y:S05]  /*9a50*/  @!P1 BRA `(.L_x_61) ;  /* 0xfffffffc00f09947 */ /* 0x004fea000383ffff */
[----:B------:R-:W-:Y:S05]  /*9a60*/  BRA `(.L_x_156) ;  /* 0xffffff98008c7947 */ /* 0x000fea000383ffff */
.L_x_62:
[----:B------:R-:W-:-:S07]  /*9a70*/  MOV R3, UR23 ;  /* 0x0000001700037c02 */ /* 0x000fce0008000f00 */
.L_x_157:
[----:B-1----:R1:W2:Y:S02]  /*9a80*/  SYNCS.PHASECHK.TRANS64.TRYWAIT P0, [R3+URZ+0xe0], R0 ;  /* 0x0000e000030075a7 */ /* 0x0022a400080011ff */
[----:B--2---:R-:W-:Y:S05]  /*9a90*/  @!P0 NANOSLEEP.SYNCS 0x989680 ;  /* 0x009896800000895d */ /* 0x004fea0003900000 */
[----:B------:R-:W2:Y:S02]  /*9aa0*/  @!P0 SYNCS.PHASECHK.TRANS64 P0, [R3+URZ+0xe0], R0 ;  /* 0x0000e000030085a7 */ /* 0x000ea400080010ff */
[----:B--2---:R-:W-:Y:S05]  /*9ab0*/  @!P0 BRA `(.L_x_157) ;  /* 0xfffffffc00f08947 */ /* 0x004fea000383ffff */
[----:B------:R-:W-:Y:S05]  /*9ac0*/  BRA `(.L_x_158) ;  /* 0xffffff9800dc7947 */ /* 0x000fea000383ffff */
.L_x_65:
[----:B------:R-:W-:Y:S07]  /*9ad0*/  MOV R0, UR5 ;  /* 0x0000000500007c02 */ /* 0x000fee0008000f00 */
.L_x_159:
[----:B-1----:R1:W2:Y:S02]  /*9ae0*/  SYNCS.PHASECHK.TRANS64.TRYWAIT P0, [R0+URZ], R3 ;  /* 0x00000003000075a7 */ /* 0x0022a400080011ff */
[----:B--2---:R-:W-:Y:S05]  /*9af0*/  @!P0 NANOSLEEP.SYNCS 0x989680 ;  /* 0x009896800000895d */ /* 0x004fea0003900000 */
[----:B------:R-:W2:Y:S02]  /*9b00*/  @!P0 SYNCS.PHASECHK.TRANS64 P0, [R0+URZ], R3 ;  /* 0x00000003000085a7 */ /* 0x000ea400080010ff */
[----:B--2---:R-:W-:Y:S05]  /*9b10*/  @!P0 BRA `(.L_x_159) ;  /* 0xfffffffc00f08947 */ /* 0x004fea000383ffff */
[----:B------:R-:W-:Y:S05]  /*9b20*/  BRA `(.L_x_64) ;  /* 0xffffff9800f87947 */ /* 0x000fea000383ffff */
.L_x_68:
[----:B------:R-:W-:-:S07]  /*9b30*/  MOV R0, UR4 ;  /* 0x0000000400007c02 */ /* 0x000fce0008000f00 */
.L_x_160:
[----:B--2---:R2:W4:Y:S02]  /*9b40*/  SYNCS.PHASECHK.TRANS64.TRYWAIT P0, [R0+URZ], R3 ;  /* 0x00000003000075a7 */ /* 0x00452400080011ff */
[----:B----4-:R-:W-:Y:S05]  /*9b50*/  @!P0 NANOSLEEP.SYNCS 0x989680 ;  /* 0x009896800000895d */ /* 0x010fea0003900000 */
[----:B------:R-:W4:Y:S02]  /*9b60*/  @!P0 SYNCS.PHASECHK.TRANS64 P0, [R0+URZ], R3 ;  /* 0x00000003000085a7 */ /* 0x000f2400080010ff */
[----:B----4-:R-:W-:Y:S05]  /*9b70*/  @!P0 BRA `(.L_x_160) ;  /* 0xfffffffc00f08947 */ /* 0x010fea000383ffff */
[----:B------:R-:W-:Y:S05]  /*9b80*/  BRA `(.L_x_161) ;  /* 0xffffff9c00ac7947 */ /* 0x000fea000383ffff */
.L_x_69:
[----:B------:R-:W-:-:S07]  /*9b90*/  MOV R0, UR5 ;  /* 0x0000000500007c02 */ /* 0x000fce0008000f00 */
.L_x_162:
[----:B-1----:R1:W2:Y:S02]  /*9ba0*/  SYNCS.PHASECHK.TRANS64.TRYWAIT P0, [R0+URZ], R3 ;  /* 0x00000003000075a7 */ /* 0x0022a400080011ff */
[----:B--2---:R-:W-:Y:S05]  /*9bb0*/  @!P0 NANOSLEEP.SYNCS 0x989680 ;  /* 0x009896800000895d */ /* 0x004fea0003900000 */
[----:B------:R-:W2:Y:S02]  /*9bc0*/  @!P0 SYNCS.PHASECHK.TRANS64 P0, [R0+URZ], R3 ;  /* 0x00000003000085a7 */ /* 0x000ea400080010ff */
[----:B--2---:R-:W-:Y:S05]  /*9bd0*/  @!P0 BRA `(.L_x_162) ;  /* 0xfffffffc00f08947 */ /* 0x004fea000383ffff */
[----:B------:R-:W-:Y:S05]  /*9be0*/  BRA `(.L_x_163) ;  /* 0xffffff9c00b87947 */ /* 0x000fea000383ffff */
.L_x_70:
[----:B------:R-:W-:-:S07]  /*9bf0*/  MOV R0, UR5 ;  /* 0x0000000500007c02 */ /* 0x000fce0008000f00 */
.L_x_164:
[----:B-1----:R1:W2:Y:S02]  /*9c00*/  SYNCS.PHASECHK.TRANS64.TRYWAIT P0, [R0+URZ], R3 ;  /* 0x00000003000075a7 */ /* 0x0022a400080011ff */
[----:B--2---:R-:W-:Y:S05]  /*9c10*/  @!P0 NANOSLEEP.SYNCS 0x989680 ;  /* 0x009896800000895d */ /* 0x004fea0003900000 */
[----:B------:R-:W2:Y:S02]  /*9c20*/  @!P0 SYNCS.PHASECHK.TRANS64 P0, [R0+URZ], R3 ;  /* 0x00000003000085a7 */ /* 0x000ea400080010ff */
[----:B--2---:R-:W-:Y:S05]  /*9c30*/  @!P0 BRA `(.L_x_164) ;  /* 0xfffffffc00f08947 */ /* 0x004fea000383ffff */
[----:B------:R-:W-:Y:S05]  /*9c40*/  BRA `(.L_x_165) ;  /* 0xffffff9c00c47947 */ /* 0x000fea000383ffff */
.L_x_71:
[----:B------:R-:W-:-:S07]  /*9c50*/  MOV R0, UR4 ;  /* 0x0000000400007c02 */ /* 0x000fce0008000f00 */
.L_x_166:
[----:B-1----:R1:W2:Y:S02]  /*9c60*/  SYNCS.PHASECHK.TRANS64.TRYWAIT P0, [R0+URZ], R3 ;  /* 0x00000003000075a7 */ /* 0x0022a400080011ff */
[----:B--2---:R-:W-:Y:S05]  /*9c70*/  @!P0 NANOSLEEP.SYNCS 0x989680 ;  /* 0x009896800000895d */ /* 0x004fea0003900000 */
[----:B------:R-:W2:Y:S02]  /*9c80*/  @!P0 SYNCS.PHASECHK.TRANS64 P0, [R0+URZ], R3 ;  /* 0x00000003000085a7 */ /* 0x000ea400080010ff */
[----:B--2---:R-:W-:Y:S05]  /*9c90*/  @!P0 BRA `(.L_x_166) ;  /* 0xfffffffc00f08947 */ /* 0x004fea000383ffff */
[----:B------:R-:W-:Y:S05]  /*9ca0*/  BRA `(.L_x_167) ;  /* 0xffffff9c00d07947 */ /* 0x000fea000383ffff */
.L_x_76:
[----:B--2---:R2:W3:Y:S02]  /*9cb0*/  SYNCS.PHASECHK.TRANS64.TRYWAIT P0, [R12+URZ+0xa0], R9 ;  /* 0x0000a0090c0075a7 */ /* 0x0044e400080011ff */
[----:B---3--:R-:W-:Y:S05]  /*9cc0*/  @!P0 NANOSLEEP.SYNCS 0x989680 ;  /* 0x009896800000895d */ /* 0x008fea0003900000 */
[----:B------:R-:W3:Y:S02]  /*9cd0*/  @!P0 SYNCS.PHASECHK.TRANS64 P0, [R12+URZ+0xa0], R9 ;  /* 0x0000a0090c0085a7 */ /* 0x000ee400080010ff */
[----:B---3--:R-:W-:Y:S05]  /*9ce0*/  @!P0 BRA `(.L_x_76) ;  /* 0xfffffffc00f08947 */ /* 0x008fea000383ffff */
[----:B------:R-:W-:Y:S05]  /*9cf0*/  BRA `(.L_x_168) ;  /* 0xffffffa400007947 */ /* 0x000fea000383ffff */
.L_x_79:
[----:B------:R-:W-:Y:S07]  /*9d00*/  MOV R0, UR21 ;  /* 0x0000001500007c02 */ /* 0x000fee0008000f00 */
.L_x_169:
[----:B--2---:R2:W3:Y:S02]  /*9d10*/  SYNCS.PHASECHK.TRANS64.TRYWAIT P2, [R0+URZ+0x98], R11 ;  /* 0x0000980b000075a7 */ /* 0x0044e400080411ff */
[----:B---3--:R-:W-:Y:S05]  /*9d20*/  @!P2 NANOSLEEP.SYNCS 0x989680 ;  /* 0x009896800000a95d */ /* 0x008fea0003900000 */
[----:B------:R-:W3:Y:S02]  /*9d30*/  @!P2 SYNCS.PHASECHK.TRANS64 P2, [R0+URZ+0x98], R11 ;  /* 0x0000980b0000a5a7 */ /* 0x000ee400080410ff */
[----:B---3--:R-:W-:Y:S05]  /*9d40*/  @!P2 BRA `(.L_x_169) ;  /* 0xfffffffc00f0a947 */ /* 0x008fea000383ffff */
[----:B------:R-:W-:Y:S05]  /*9d50*/  BRA `(.L_x_78) ;  /* 0xffffffa800687947 */ /* 0x000fea000383ffff */
.L_x_82:
[----:B--2---:R-:W-:Y:S07]  /*9d60*/  MOV R0, UR21 ;  /* 0x0000001500007c02 */ /* 0x004fee0008000f00 */
.L_x_170:
[----:B--2---:R2:W3:Y:S02]  /*9d70*/  SYNCS.PHASECHK.TRANS64.TRYWAIT P0, [R0+URZ+0x70], R9 ;  /* 0x00007009000075a7 */ /* 0x0044e400080011ff */
[----:B---3--:R-:W-:Y:S05]  /*9d80*/  @!P0 NANOSLEEP.SYNCS 0x989680 ;  /* 0x009896800000895d */ /* 0x008fea0003900000 */
[----:B------:R-:W3:Y:S02]  /*9d90*/  @!P0 SYNCS.PHASECHK.TRANS64 P0, [R0+URZ+0x70], R9 ;  /* 0x00007009000085a7 */ /* 0x000ee400080010ff */
[----:B---3--:R-:W-:Y:S05]  /*9da0*/  @!P0 BRA `(.L_x_170) ;  /* 0xfffffffc00f08947 */ /* 0x008fea000383ffff */
[----:B------:R-:W-:Y:S05]  /*9db0*/  BRA `(.L_x_171) ;  /* 0xffffffa800c47947 */ /* 0x000fea000383ffff */
.L_x_83:
[----:B------:R-:W-:Y:S07]  /*9dc0*/  MOV R0, UR21 ;  /* 0x0000001500007c02 */ /* 0x000fee0008000f00 */
.L_x_172:
[----:B--2---:R2:W3:Y:S02]  /*9dd0*/  SYNCS.PHASECHK.TRANS64.TRYWAIT P0, [R0+URZ+0x78], R9 ;  /* 0x00007809000075a7 */ /* 0x0044e400080011ff */
[----:B---3--:R-:W-:Y:S05]  /*9de0*/  @!P0 NANOSLEEP.SYNCS 0x989680 ;  /* 0x009896800000895d */ /* 0x008fea0003900000 */
[----:B------:R-:W3:Y:S02]  /*9df0*/  @!P0 SYNCS.PHASECHK.TRANS64 P0, [R0+URZ+0x78], R9 ;  /* 0x00007809000085a7 */ /* 0x000ee400080010ff */
[----:B---3--:R-:W-:Y:S05]  /*9e00*/  @!P0 BRA `(.L_x_172) ;  /* 0xfffffffc00f08947 */ /* 0x008fea000383ffff */
[----:B------:R-:W-:Y:S05]  /*9e10*/  BRA `(.L_x_173) ;  /* 0xffffffa800fc7947 */ /* 0x000fea000383ffff */
.L_x_84:
[----:B------:R-:W-:Y:S07]  /*9e20*/  MOV R0, UR21 ;  /* 0x0000001500007c02 */ /* 0x000fee0008000f00 */
.L_x_174:
[----:B--2---:R2:W3:Y:S02]  /*9e30*/  SYNCS.PHASECHK.TRANS64.TRYWAIT P0, [R0+URZ+0x80], R9 ;  /* 0x00008009000075a7 */ /* 0x0044e400080011ff */
[----:B---3--:R-:W-:Y:S05]  /*9e40*/  @!P0 NANOSLEEP.SYNCS 0x989680 ;  /* 0x009896800000895d */ /* 0x008fea0003900000 */
[----:B------:R-:W3:Y:S02]  /*9e50*/  @!P0 SYNCS.PHASECHK.TRANS64 P0, [R0+URZ+0x80], R9 ;  /* 0x00008009000085a7 */ /* 0x000ee400080010ff */
[----:B---3--:R-:W-:Y:S05]  /*9e60*/  @!P0 BRA `(.L_x_174) ;  /* 0xfffffffc00f08947 */ /* 0x008fea000383ffff */
[----:B------:R-:W-:Y:S05]  /*9e70*/  BRA `(.L_x_175) ;  /* 0xffffffac00407947 */ /* 0x000fea000383ffff */
.L_x_85:
[----:B------:R-:W-:Y:S07]  /*9e80*/  MOV R0, UR21 ;  /* 0x0000001500007c02 */ /* 0x000fee0008000f00 */
.L_x_176:
[----:B--2---:R2:W3:Y:S02]  /*9e90*/  SYNCS.PHASECHK.TRANS64.TRYWAIT P0, [R0+URZ+0x88], R9 ;  /* 0x00008809000075a7 */ /* 0x0044e400080011ff */
[----:B---3--:R-:W-:Y:S05]  /*9ea0*/  @!P0 NANOSLEEP.SYNCS 0x989680 ;  /* 0x009896800000895d */ /* 0x008fea0003900000 */
[----:B------:R-:W3:Y:S02]  /*9eb0*/  @!P0 SYNCS.PHASECHK.TRANS64 P0, [R0+URZ+0x88], R9 ;  /* 0x00008809000085a7 */ /* 0x000ee400080010ff */
[----:B---3--:R-:W-:Y:S05]  /*9ec0*/  @!P0 BRA `(.L_x_176) ;  /* 0xfffffffc00f08947 */ /* 0x008fea000383ffff */
[----:B------:R-:W-:Y:S05]  /*9ed0*/  BRA `(.L_x_177) ;  /* 0xffffffac00807947 */ /* 0x000fea000383ffff */
.L_x_87:
[----:B------:R-:W-:-:S07]  /*9ee0*/  MOV R0, UR21 ;  /* 0x0000001500007c02 */ /* 0x000fce0008000f00 */
.L_x_178:
[----:B---3--:R3:W4:Y:S02]  /*9ef0*/  SYNCS.PHASECHK.TRANS64.TRYWAIT P0, [R0+URZ+0x70], R3 ;  /* 0x00007003000075a7 */ /* 0x00872400080011ff */
[----:B----4-:R-:W-:Y:S05]  /*9f00*/  @!P0 NANOSLEEP.SYNCS 0x989680 ;  /* 0x009896800000895d */ /* 0x010fea0003900000 */
[----:B------:R-:W4:Y:S02]  /*9f10*/  @!P0 SYNCS.PHASECHK.TRANS64 P0, [R0+URZ+0x70], R3 ;  /* 0x00007003000085a7 */ /* 0x000f2400080010ff */
[----:B----4-:R-:W-:Y:S05]  /*9f20*/  @!P0 BRA `(.L_x_178) ;  /* 0xfffffffc00f08947 */ /* 0x010fea000383ffff */
[----:B------:R-:W-:Y:S05]  /*9f30*/  BRA `(.L_x_179) ;  /* 0xffffffac00f87947 */ /* 0x000fea000383ffff */
.L_x_88:
[----:B---3--:R-:W-:-:S07]  /*9f40*/  MOV R0, UR21 ;  /* 0x0000001500007c02 */ /* 0x008fce0008000f00 */
.L_x_180:
[----:B---3--:R3:W4:Y:S02]  /*9f50*/  SYNCS.PHASECHK.TRANS64.TRYWAIT P0, [R0+URZ+0x78], R3 ;  /* 0x00007803000075a7 */ /* 0x00872400080011ff */
[----:B----4-:R-:W-:Y:S05]  /*9f60*/  @!P0 NANOSLEEP.SYNCS 0x989680 ;  /* 0x009896800000895d */ /* 0x010fea0003900000 */
[----:B------:R-:W4:Y:S02]  /*9f70*/  @!P0 SYNCS.PHASECHK.TRANS64 P0, [R0+URZ+0x78], R3 ;  /* 0x00007803000085a7 */ /* 0x000f2400080010ff */
[----:B----4-:R-:W-:Y:S05]  /*9f80*/  @!P0 BRA `(.L_x_180) ;  /* 0xfffffffc00f08947 */ /* 0x010fea000383ffff */
[----:B------:R-:W-:Y:S05]  /*9f90*/  BRA `(.L_x_181) ;  /* 0xffffffac00e87947 */ /* 0x000fea000383ffff */
.L_x_89:
[----:B---3--:R-:W-:-:S07]  /*9fa0*/  MOV R0, UR21 ;  /* 0x0000001500007c02 */ /* 0x008fce0008000f00 */
.L_x_182:
[----:B---3--:R3:W4:Y:S02]  /*9fb0*/  SYNCS.PHASECHK.TRANS64.TRYWAIT P0, [R0+URZ+0x80], R3 ;  /* 0x00008003000075a7 */ /* 0x00872400080011ff */
[----:B----4-:R-:W-:Y:S05]  /*9fc0*/  @!P0 NANOSLEEP.SYNCS 0x989680 ;  /* 0x009896800000895d */ /* 0x010fea0003900000 */
[----:B------:R-:W4:Y:S02]  /*9fd0*/  @!P0 SYNCS.PHASECHK.TRANS64 P0, [R0+URZ+0x80], R3 ;  /* 0x00008003000085a7 */ /* 0x000f2400080010ff */
[----:B----4-:R-:W-:Y:S05]  /*9fe0*/  @!P0 BRA `(.L_x_182) ;  /* 0xfffffffc00f08947 */ /* 0x010fea000383ffff */
[----:B------:R-:W-:Y:S05]  /*9ff0*/  BRA `(.L_x_183) ;  /* 0xffffffac00d87947 */ /* 0x000fea000383ffff */
.L_x_91:
[----:B-1----:R1:W2:Y:S02]  /*a000*/  SYNCS.PHASECHK.TRANS64.TRYWAIT P0, [R3+URZ+0xa0], R0 ;  /* 0x0000a000030075a7 */ /* 0x0022a400080011ff */
[----:B--2---:R-:W-:Y:S05]  /*a010*/  @!P0 NANOSLEEP.SYNCS 0x989680 ;  /* 0x009896800000895d */ /* 0x004fea0003900000 */
[----:B------:R-:W2:Y:S02]  /*a020*/  @!P0 SYNCS.PHASECHK.TRANS64 P0, [R3+URZ+0xa0], R0 ;  /* 0x0000a000030085a7 */ /* 0x000ea400080010ff */
[----:B--2---:R-:W-:Y:S05]  /*a030*/  @!P0 BRA `(.L_x_91) ;  /* 0xfffffffc00f08947 */ /* 0x004fea000383ffff */
[----:B------:R-:W-:Y:S05]  /*a040*/  BRA `(.L_x_184) ;  /* 0xffffffb000a47947 */ /* 0x000fea000383ffff */
.L_x_102:
[----:B-1----:R-:W-:Y:S04]  /*a050*/  MOV R0, UR44 ;  /* 0x0000002c00007c02 */ /* 0x002fe80008000f00 */
[----:B------:R1:W2:Y:S03]  /*a060*/  SYNCS.PHASECHK.TRANS64.TRYWAIT P1, [R0+URZ+0x50], R5 ;  /* 0x00005005000075a7 */ /* 0x0002a600080211ff */
[----:B--2---:R-:W-:Y:S05]  /*a070*/  @!P1 NANOSLEEP.SYNCS 0x989680 ;  /* 0x009896800000995d */ /* 0x004fea0003900000 */
[----:B------:R-:W2:Y:S02]  /*a080*/  @!P1 SYNCS.PHASECHK.TRANS64 P1, [R0+URZ+0x50], R5 ;  /* 0x00005005000095a7 */ /* 0x000ea400080210ff */
[----:B--2---:R-:W-:Y:S05]  /*a090*/  @!P1 BRA `(.L_x_102) ;  /* 0xfffffffc00ec9947 */ /* 0x004fea000383ffff */
[----:B------:R-:W-:Y:S05]  /*a0a0*/  BRA `(.L_x_101) ;  /* 0xffffffc000387947 */ /* 0x000fea000383ffff */
.L_x_104:
[----:B-1----:R1:W4:Y:S02]  /*a0b0*/  SYNCS.PHASECHK.TRANS64.TRYWAIT P0, [R98+URZ+0xc0], R3 ;  /* 0x0000c003620075a7 */ /* 0x00232400080011ff */
[----:B----4-:R-:W-:Y:S05]  /*a0c0*/  @!P0 NANOSLEEP.SYNCS 0x989680 ;  /* 0x009896800000895d */ /* 0x010fea0003900000 */
[----:B------:R-:W4:Y:S02]  /*a0d0*/  @!P0 SYNCS.PHASECHK.TRANS64 P0, [R98+URZ+0xc0], R3 ;  /* 0x0000c003620085a7 */ /* 0x000f2400080010ff */
[----:B----4-:R-:W-:Y:S05]  /*a0e0*/  @!P0 BRA `(.L_x_104) ;  /* 0xfffffffc00f08947 */ /* 0x010fea000383ffff */
[----:B------:R-:W-:Y:S05]  /*a0f0*/  BRA `(.L_x_103) ;  /* 0xffffffc000647947 */ /* 0x000fea000383ffff */
.L_x_113:
[----:B--2---:R2:W3:Y:S02]  /*a100*/  SYNCS.PHASECHK.TRANS64.TRYWAIT P0, [R3+URZ+0x50], R0 ;  /* 0x00005000030075a7 */ /* 0x0044e400080011ff */
[----:B---3--:R-:W-:Y:S05]  /*a110*/  @!P0 NANOSLEEP.SYNCS 0x989680 ;  /* 0x009896800000895d */ /* 0x008fea0003900000 */
[----:B------:R-:W3:Y:S02]  /*a120*/  @!P0 SYNCS.PHASECHK.TRANS64 P0, [R3+URZ+0x50], R0 ;  /* 0x00005000030085a7 */ /* 0x000ee400080010ff */
[----:B---3--:R-:W-:Y:S05]  /*a130*/  @!P0 BRA `(.L_x_113) ;  /* 0xfffffffc00f08947 */ /* 0x008fea000383ffff */
[----:B------:R-:W-:Y:S05]  /*a140*/  BRA `(.L_x_112) ;  /* 0xffffffcc00487947 */ /* 0x000fea000383ffff */
.L_x_121:
[----:B-1----:R1:W3:Y:S02]  /*a150*/  SYNCS.PHASECHK.TRANS64.TRYWAIT P0, [R63+URZ+0x50], R4 ;  /* 0x000050043f0075a7 */ /* 0x0022e400080011ff */
[----:B---3--:R-:W-:Y:S05]  /*a160*/  @!P0 NANOSLEEP.SYNCS 0x989680 ;  /* 0x009896800000895d */ /* 0x008fea0003900000 */
[----:B------:R-:W3:Y:S02]  /*a170*/  @!P0 SYNCS.PHASECHK.TRANS64 P0, [R63+URZ+0x50], R4 ;  /* 0x000050043f0085a7 */ /* 0x000ee400080010ff */
[----:B---3--:R-:W-:Y:S05]  /*a180*/  @!P0 BRA `(.L_x_121) ;  /* 0xfffffffc00f08947 */ /* 0x008fea000383ffff */
[----:B------:R-:W-:Y:S05]  /*a190*/  BRA `(.L_x_120) ;  /* 0xffffffd800507947 */ /* 0x000fea000383ffff */
.L_x_129:
[----:B-1----:R1:W3:Y:S02]  /*a1a0*/  SYNCS.PHASECHK.TRANS64.TRYWAIT P0, [R108+URZ+0x50], R3 ;  /* 0x000050036c0075a7 */ /* 0x0022e400080011ff */
[----:B---3--:R-:W-:Y:S05]  /*a1b0*/  @!P0 NANOSLEEP.SYNCS 0x989680 ;  /* 0x009896800000895d */ /* 0x008fea0003900000 */
[----:B------:R-:W3:Y:S02]  /*a1c0*/  @!P0 SYNCS.PHASECHK.TRANS64 P0, [R108+URZ+0x50], R3 ;  /* 0x000050036c0085a7 */ /* 0x000ee400080010ff */
[----:B---3--:R-:W-:Y:S05]  /*a1d0*/  @!P0 BRA `(.L_x_129) ;  /* 0xfffffffc00f08947 */ /* 0x008fea000383ffff */
[----:B------:R-:W-:Y:S05]  /*a1e0*/  BRA `(.L_x_128) ;  /* 0xffffffe400547947 */ /* 0x000fea000383ffff */
        .weak           $__internal_0_$__cuda_sm10x_tcgen05_guardrail_trap_col_being_dealloced_not_returned_by_alloc
        .type           $__internal_0_$__cuda_sm10x_tcgen05_guardrail_trap_col_being_dealloced_not_returned_by_alloc,@function
        .size           $__internal_0_$__cuda_sm10x_tcgen05_guardrail_trap_col_being_dealloced_not_returned_by_alloc,($__internal_1_$__cuda_sm10x_tcgen05_guardrail_trap_phase_invalid_during_alloc - $__internal_0_$__cuda_sm10x_tcgen05_guardrail_trap_col_being_dealloced_not_returned_by_alloc)
$__internal_0_$__cuda_sm10x_tcgen05_guardrail_trap_col_being_dealloced_not_returned_by_alloc:
[----:B------:R-:W-:Y:S05]  /*a1f0*/  BPT.TRAP 0x1 ;  /* 0x000000040000795c */ /* 0x000fea0000300000 */
[----:B------:R-:W-:-:S04]  /*a200*/  HFMA2 R3, -RZ, RZ, 0, 0 ;  /* 0x00000000ff037431 */ /* 0x000fc800000001ff */
[----:B------:R-:W-:Y:S05]  /*a210*/  RET.REL.NODEC R2 `(_ZN7cutlass13device_kernelINS_4gemm6kernel13GemmUniversalIN4cute5tupleIJiiiiEEENS1_10collective13CollectiveMmaINS1_35MainloopSm100TmaUmmaWarpSpecializedILi5ELi2ELi4ENS5_IJNS4_1CILi1EEENSA_ILi2EEESB_EEEEENS5_IJNSA_ILi64EEENSA_ILi256EEENSA_ILi32EEEEEENS_6half_tENS5_IJlSB_lEEESJ_SK_NS4_8TiledMMAINS4_8MMA_AtomIJNS4_20SM100_MMA_F16BF16_SSISJ_SJ_fLi64ELi256ELNS4_4UMMA5MajorE0ELSP_0ELNSO_7ScaleInE0ELSQ_0EEEEEENS4_6LayoutINS5_IJSB_SB_SB_EEENS5_IJNSA_ILi0EEESV_SV_EEEEENS5_IJNS4_10UnderscoreESY_SY_EEEEENS4_23SM90_TMA_LOAD_MULTICASTENS4_14ComposedLayoutINS4_7SwizzleILi2ELi4ELi3EEENS4_18smem_ptr_flag_bitsILi16EEENST_INS5_IJNSA_ILi8EEESH_EEENS5_IJSH_SB_EEEEEEEvNS4_8identityENS4_13SM90_TMA_LOADES1B_vS1C_EENS_8epilogue10collective18CollectiveEpilogueINS1F_23Sm100TmaWarpSpecializedILi4ELi2ELi32ELb1ELb0EEEJSI_NS5_IJNST_ISF_SB_EES1K_EEESJ_SK_SJ_SK_NS1F_6fusion15FusionCallbacksIS1J_NS1M_17LinearCombinationISJ_fSJ_fLNS_15FloatRoundStyleE2EEESI_S1L_JEEENS4_5SM1004TMEM4LOAD26SM100_TMEM_LOAD_16dp256b8xES1D_NS12_INS13_ILi3ELi4ELi3EEES16_NST_INS5_IJS17_SF_EEENS5_IJSF_SB_EEEEEEENS4_17SM75_U32x4_LDSM_NENS4_14SM90_TMA_STOREES20_NS4_17SM90_U32x4_STSM_NENS4_39AutoVectorizingCopyWithAssumedAlignmentILi128EEEEEEvvEEEEvNT_6ParamsE) ;  /* 0xffffff5c02787950 */ /* 0x000fea0003c3ffff */
        .weak           $__internal_1_$__cuda_sm10x_tcgen05_guardrail_trap_phase_invalid_during_alloc
        .type           $__internal_1_$__cuda_sm10x_tcgen05_guardrail_trap_phase_invalid_during_alloc,@function
        .size           $__internal_1_$__cuda_sm10x_tcgen05_guardrail_trap_phase_invalid_during_alloc,($__internal_2_$__cuda_sm10x_tcgen05_guardrail_trap_unallocated_columns_being_dealloced - $__internal_1_$__cuda_sm10x_tcgen05_guardrail_trap_phase_invalid_during_alloc)
$__internal_1_$__cuda_sm10x_tcgen05_guardrail_trap_phase_invalid_during_alloc:
[----:B------:R-:W-:Y:S05]  /*a220*/  BPT.TRAP 0x1 ;  /* 0x000000040000795c */ /* 0x000fea0000300000 */
[----:B------:R-:W-:-:S04]  /*a230*/  MOV R5, 0x0 ;  /* 0x0000000000057802 */ /* 0x000fc80000000f00 */
[----:B------:R-:W-:Y:S05]  /*a240*/  RET.REL.NODEC R4 `(_ZN7cutlass13device_kernelINS_4gemm6kernel13GemmUniversalIN4cute5tupleIJiiiiEEENS1_10collective13CollectiveMmaINS1_35MainloopSm100TmaUmmaWarpSpecializedILi5ELi2ELi4ENS5_IJNS4_1CILi1EEENSA_ILi2EEESB_EEEEENS5_IJNSA_ILi64EEENSA_ILi256EEENSA_ILi32EEEEEENS_6half_tENS5_IJlSB_lEEESJ_SK_NS4_8TiledMMAINS4_8MMA_AtomIJNS4_20SM100_MMA_F16BF16_SSISJ_SJ_fLi64ELi256ELNS4_4UMMA5MajorE0ELSP_0ELNSO_7ScaleInE0ELSQ_0EEEEEENS4_6LayoutINS5_IJSB_SB_SB_EEENS5_IJNSA_ILi0EEESV_SV_EEEEENS5_IJNS4_10UnderscoreESY_SY_EEEEENS4_23SM90_TMA_LOAD_MULTICASTENS4_14ComposedLayoutINS4_7SwizzleILi2ELi4ELi3EEENS4_18smem_ptr_flag_bitsILi16EEENST_INS5_IJNSA_ILi8EEESH_EEENS5_IJSH_SB_EEEEEEEvNS4_8identityENS4_13SM90_TMA_LOADES1B_vS1C_EENS_8epilogue10collective18CollectiveEpilogueINS1F_23Sm100TmaWarpSpecializedILi4ELi2ELi32ELb1ELb0EEEJSI_NS5_IJNST_ISF_SB_EES1K_EEESJ_SK_SJ_SK_NS1F_6fusion15FusionCallbacksIS1J_NS1M_17LinearCombinationISJ_fSJ_fLNS_15FloatRoundStyleE2EEESI_S1L_JEEENS4_5SM1004TMEM4LOAD26SM100_TMEM_LOAD_16dp256b8xES1D_NS12_INS13_ILi3ELi4ELi3EEES16_NST_INS5_IJS17_SF_EEENS5_IJSF_SB_EEEEEEENS4_17SM75_U32x4_LDSM_NENS4_14SM90_TMA_STOREES20_NS4_17SM90_U32x4_STSM_NENS4_39AutoVectorizingCopyWithAssumedAlignmentILi128EEEEEEvvEEEEvNT_6ParamsE) ;  /* 0xffffff5c046c7950 */ /* 0x000fea0003c3ffff */
        .weak           $__internal_2_$__cuda_sm10x_tcgen05_guardrail_trap_unallocated_columns_being_dealloced
        .type           $__internal_2_$__cuda_sm10x_tcgen05_guardrail_trap_unallocated_columns_being_dealloced,@function
        .size           $__internal_2_$__cuda_sm10x_tcgen05_guardrail_trap_unallocated_columns_being_dealloced,(.L_x_186 - $__internal_2_$__cuda_sm10x_tcgen05_guardrail_trap_unallocated_columns_being_dealloced)
$__internal_2_$__cuda_sm10x_tcgen05_guardrail_trap_unallocated_columns_being_dealloced:
[----:B------:R-:W-:Y:S05]  /*a250*/  BPT.TRAP 0x1 ;  /* 0x000000040000795c */ /* 0x000fea0000300000 */
[----:B------:R-:W-:-:S04]  /*a260*/  HFMA2 R3, -RZ, RZ, 0, 0 ;  /* 0x00000000ff037431 */ /* 0x000fc800000001ff */
[----:B------:R-:W-:Y:S05]  /*a270*/  RET.REL.NODEC R2 `(_ZN7cutlass13device_kernelINS_4gemm6kernel13GemmUniversalIN4cute5tupleIJiiiiEEENS1_10collective13CollectiveMmaINS1_35MainloopSm100TmaUmmaWarpSpecializedILi5ELi2ELi4ENS5_IJNS4_1CILi1EEENSA_ILi2EEESB_EEEEENS5_IJNSA_ILi64EEENSA_ILi256EEENSA_ILi32EEEEEENS_6half_tENS5_IJlSB_lEEESJ_SK_NS4_8TiledMMAINS4_8MMA_AtomIJNS4_20SM100_MMA_F16BF16_SSISJ_SJ_fLi64ELi256ELNS4_4UMMA5MajorE0ELSP_0ELNSO_7ScaleInE0ELSQ_0EEEEEENS4_6LayoutINS5_IJSB_SB_SB_EEENS5_IJNSA_ILi0EEESV_SV_EEEEENS5_IJNS4_10UnderscoreESY_SY_EEEEENS4_23SM90_TMA_LOAD_MULTICASTENS4_14ComposedLayoutINS4_7SwizzleILi2ELi4ELi3EEENS4_18smem_ptr_flag_bitsILi16EEENST_INS5_IJNSA_ILi8EEESH_EEENS5_IJSH_SB_EEEEEEEvNS4_8identityENS4_13SM90_TMA_LOADES1B_vS1C_EENS_8epilogue10collective18CollectiveEpilogueINS1F_23Sm100TmaWarpSpecializedILi4ELi2ELi32ELb1ELb0EEEJSI_NS5_IJNST_ISF_SB_EES1K_EEESJ_SK_SJ_SK_NS1F_6fusion15FusionCallbacksIS1J_NS1M_17LinearCombinationISJ_fSJ_fLNS_15FloatRoundStyleE2EEESI_S1L_JEEENS4_5SM1004TMEM4LOAD26SM100_TMEM_LOAD_16dp256b8xES1D_NS12_INS13_ILi3ELi4ELi3EEES16_NST_INS5_IJS17_SF_EEENS5_IJSF_SB_EEEEEEENS4_17SM75_U32x4_LDSM_NENS4_14SM90_TMA_STOREES20_NS4_17SM90_U32x4_STSM_NENS4_39AutoVectorizingCopyWithAssumedAlignmentILi128EEEEEEvvEEEEvNT_6ParamsE) ;  /* 0xffffff5c02607950 */ /* 0x000fea0003c3ffff */
.L_x_185:
[----:B------:R-:W-:-:S00]  /*a280*/  BRA `(.L_x_185) ;  /* 0xfffffffc00fc7947 */ /* 0x000fc0000383ffff */
[----:B------:R-:W-:-:S00]  /*a290*/  NOP ;  /* 0x0000000000007918 */ /* 0x000fc00000000000 */
        /* <DEDUP_REMOVED lines=14> */
.L_x_186:


//--------------------- .nv.global.init           --------------------------
	.section	.nv.global.init,"aw",@progbits
.nv.global.init:
	.type		$str$27,@object
	.size		$str$27,($str$28 - $str$27)
$str$27:
        /*0000*/ 	.byte	0x28, 0x61, 0x64, 0x64, 0x72, 0x65, 0x73, 0x73, 0x20, 0x26, 0x20, 0x6d, 0x61, 0x73, 0x6b, 0x29
        /*0010*/ 	.byte	0x20, 0x3d, 0x3d, 0x20, 0x30, 0x00
	.type		$str$28,@object
	.size		$str$28,($str$26 - $str$28)
$str$28:
        /*0016*/ 	.byte	0x2f, 0x74, 0x6d, 0x70, 0x2f, 0x63, 0x75, 0x74, 0x6c, 0x61, 0x73, 0x73, 0x5f, 0x73, 0x77, 0x65
        /*0026*/ 	.byte	0x65, 0x70, 0x5f, 0x73, 0x72, 0x63, 0x2f, 0x69, 0x6e, 0x63, 0x6c, 0x75, 0x64, 0x65, 0x2f, 0x63
        /*0036*/ 	.byte	0x75, 0x74, 0x65, 0x2f, 0x70, 0x6f, 0x69, 0x6e, 0x74, 0x65, 0x72, 0x5f, 0x66, 0x6c, 0x61, 0x67
        /*0046*/ 	.byte	0x67, 0x65, 0x64, 0x2e, 0x68, 0x70, 0x70, 0x00
	.type		$str$26,@object
	.size		$str$26,($str$25 - $str$26)
$str$26:
        /*004e*/ 	.byte	0x2f, 0x74, 0x6d, 0x70, 0x2f, 0x63, 0x75, 0x74, 0x6c, 0x61, 0x73, 0x73, 0x5f, 0x73, 0x77, 0x65
        /*005e*/ 	.byte	0x65, 0x70, 0x5f, 0x73, 0x72, 0x63, 0x2f, 0x69, 0x6e, 0x63, 0x6c, 0x75, 0x64, 0x65, 0x2f, 0x63
        /*006e*/ 	.byte	0x75, 0x74, 0x65, 0x2f, 0x61, 0x74, 0x6f, 0x6d, 0x2f, 0x63, 0x6f, 0x70, 0x79, 0x5f, 0x74, 0x72
        /*007e*/ 	.byte	0x61, 0x69, 0x74, 0x73, 0x5f, 0x73, 0x6d, 0x31, 0x30, 0x30, 0x2e, 0x68, 0x70, 0x70, 0x00
	.type		$str$25,@object
	.size		$str$25,(__unnamed_1 - $str$25)
$str$25:
        /*008d*/ 	.byte	0x28, 0x28, 0x75, 0x69, 0x6e, 0x74, 0x33, 0x32, 0x5f, 0x74, 0x28, 0x74, 0x68, 0x72, 0x65, 0x61
        /*009d*/ 	.byte	0x64, 0x49, 0x64, 0x78, 0x2e, 0x78, 0x29, 0x20, 0x2f, 0x20, 0x33, 0x32, 0x29, 0x20, 0x25, 0x20
        /*00ad*/ 	.byte	0x34, 0x29, 0x20, 0x3d, 0x3d, 0x20, 0x28, 0x28, 0x28, 0x74, 0x6d, 0x65, 0x6d, 0x5f, 0x61, 0x64
        /*00bd*/ 	.byte	0x64, 0x72, 0x20, 0x3e, 0x3e, 0x20, 0x31, 0x36, 0x29, 0x20, 0x2f, 0x20, 0x33, 0x32, 0x29, 0x20
        /*00cd*/ 	.byte	0x25, 0x20, 0x34, 0x29, 0x00
	.type		__unnamed_1,@object
	.size		__unnamed_1,(__unnamed_2 - __unnamed_1)
__unnamed_1:
        /*00d2*/ 	.byte	0x61, 0x75, 0x74, 0x6f, 0x20, 0x63, 0x75, 0x74, 0x65, 0x3a, 0x3a, 0x61, 0x73, 0x5f, 0x70, 0x6f
        /* <DEDUP_REMOVED lines=24> */
        /*0262*/ 	.byte	0x3e, 0x3e, 0x3e, 0x5d, 0x00
	.type		__unnamed_2,@object
	.size		__unnamed_2,(.L_2 - __unnamed_2)
__unnamed_2:
        /* <DEDUP_REMOVED lines=46> */
        /*0547*/ 	.byte	0x75, 0x74, 0x65, 0x3a, 0x3a, 0x43, 0x3c, 0x30, 0x3e, 0x3e, 0x3e, 0x3e, 0x5d, 0x00
.L_2:


//--------------------- .nv.shared._ZN7cutlass13device_kernelINS_4gemm6kernel13GemmUniversalIN4cute5tupleIJiiiiEEENS1_10collective13CollectiveMmaINS1_35MainloopSm100TmaUmmaWarpSpecializedILi5ELi2ELi4ENS5_IJNS4_1CILi1EEENSA_ILi2EEESB_EEEEENS5_IJNSA_ILi64EEENSA_ILi256EEENSA_ILi32EEEEEENS_6half_tENS5_IJlSB_lEEESJ_SK_NS4_8TiledMMAINS4_8MMA_AtomIJNS4_20SM100_MMA_F16BF16_SSISJ_SJ_fLi64ELi256ELNS4_4UMMA5MajorE0ELSP_0ELNSO_7ScaleInE0ELSQ_0EEEEEENS4_6LayoutINS5_IJSB_SB_SB_EEENS5_IJNSA_ILi0EEESV_SV_EEEEENS5_IJNS4_10UnderscoreESY_SY_EEEEENS4_23SM90_TMA_LOAD_MULTICASTENS4_14ComposedLayoutINS4_7SwizzleILi2ELi4ELi3EEENS4_18smem_ptr_flag_bitsILi16EEENST_INS5_IJNSA_ILi8EEESH_EEENS5_IJSH_SB_EEEEEEEvNS4_8identityENS4_13SM90_TMA_LOADES1B_vS1C_EENS_8epilogue10collective18CollectiveEpilogueINS1F_23Sm100TmaWarpSpecializedILi4ELi2ELi32ELb1ELb0EEEJSI_NS5_IJNST_ISF_SB_EES1K_EEESJ_SK_SJ_SK_NS1F_6fusion15FusionCallbacksIS1J_NS1M_17LinearCombinationISJ_fSJ_fLNS_15FloatRoundStyleE2EEESI_S1L_JEEENS4_5SM1004TMEM4LOAD26SM100_TMEM_LOAD_16dp256b8xES1D_NS12_INS13_ILi3ELi4ELi3EEES16_NST_INS5_IJS17_SF_EEENS5_IJSF_SB_EEEEEEENS4_17SM75_U32x4_LDSM_NENS4_14SM90_TMA_STOREES20_NS4_17SM90_U32x4_STSM_NENS4_39AutoVectorizingCopyWithAssumedAlignmentILi128EEEEEEvvEEEEvNT_6ParamsE --------------------------
	.section	.nv.shared._ZN7cutlass13device_kernelINS_4gemm6kernel13GemmUniversalIN4cute5tupleIJiiiiEEENS1_10collective13CollectiveMmaINS1_35MainloopSm100TmaUmmaWarpSpecializedILi5ELi2ELi4ENS5_IJNS4_1CILi1EEENSA_ILi2EEESB_EEEEENS5_IJNSA_ILi64EEENSA_ILi256EEENSA_ILi32EEEEEENS_6half_tENS5_IJlSB_lEEESJ_SK_NS4_8TiledMMAINS4_8MMA_AtomIJNS4_20SM100_MMA_F16BF16_SSISJ_SJ_fLi64ELi256ELNS4_4UMMA5MajorE0ELSP_0ELNSO_7ScaleInE0ELSQ_0EEEEEENS4_6LayoutINS5_IJSB_SB_SB_EEENS5_IJNSA_ILi0EEESV_SV_EEEEENS5_IJNS4_10UnderscoreESY_SY_EEEEENS4_23SM90_TMA_LOAD_MULTICASTENS4_14ComposedLayoutINS4_7SwizzleILi2ELi4ELi3EEENS4_18smem_ptr_flag_bitsILi16EEENST_INS5_IJNSA_ILi8EEESH_EEENS5_IJSH_SB_EEEEEEEvNS4_8identityENS4_13SM90_TMA_LOADES1B_vS1C_EENS_8epilogue10collective18CollectiveEpilogueINS1F_23Sm100TmaWarpSpecializedILi4ELi2ELi32ELb1ELb0EEEJSI_NS5_IJNST_ISF_SB_EES1K_EEESJ_SK_SJ_SK_NS1F_6fusion15FusionCallbacksIS1J_NS1M_17LinearCombinationISJ_fSJ_fLNS_15FloatRoundStyleE2EEESI_S1L_JEEENS4_5SM1004TMEM4LOAD26SM100_TMEM_LOAD_16dp256b8xES1D_NS12_INS13_ILi3ELi4ELi3EEES16_NST_INS5_IJS17_SF_EEENS5_IJSF_SB_EEEEEEENS4_17SM75_U32x4_LDSM_NENS4_14SM90_TMA_STOREES20_NS4_17SM90_U32x4_STSM_NENS4_39AutoVectorizingCopyWithAssumedAlignmentILi128EEEEEEvvEEEEvNT_6ParamsE,"aw",@nobits
	.sectionflags	@""
	.align	16
	.zero		1024


//--------------------- .nv.shared.reserved.0     --------------------------
	.section	.nv.shared.reserved.0,"aw",@nobits
	.weak		__nv_reservedSMEM_offset_0_alias
	.size		__nv_reservedSMEM_offset_0_alias, 0, 64
	.other		__nv_reservedSMEM_offset_0_alias,@"STO_CUDA_RESERVED_SHARED STV_DEFAULT"
__nv_reservedSMEM_offset_0_alias:
	.zero		0
.nv.shared.reserved.0:
	.zero		64
	.weak		__nv_reservedSMEM_tcgen05_partition
	.type		__nv_reservedSMEM_tcgen05_partition,@object
	.size		__nv_reservedSMEM_tcgen05_partition,(.L_0 - __nv_reservedSMEM_tcgen05_partition)
__nv_reservedSMEM_tcgen05_partition:
	.zero		32
.L_0:


//--------------------- .nv.global                --------------------------
	.section	.nv.global,"aw",@nobits
.nv.global:
	.type		_ZN39_INTERNAL_7038b76c_4_k_cu_5fce92ba_68014cute1_E,@object
	.size		_ZN39_INTERNAL_7038b76c_4_k_cu_5fce92ba_68014cute1_E,(_ZN39_INTERNAL_7038b76c_4_k_cu_5fce92ba_68014cuda3std3__45__cpo6cbeginE - _ZN39_INTERNAL_7038b76c_4_k_cu_5fce92ba_68014cute1_E)
_ZN39_INTERNAL_7038b76c_4_k_cu_5fce92ba_68014cute1_E:
	.zero		1
	.type		_ZN39_INTERNAL_7038b76c_4_k_cu_5fce92ba_68014cuda3std3__45__cpo6cbeginE,@object
	.size		_ZN39_INTERNAL_7038b76c_4_k_cu_5fce92ba_68014cuda3std3__45__cpo6cbeginE,(_ZN39_INTERNAL_7038b76c_4_k_cu_5fce92ba_68014cuda3std3__48in_placeE - _ZN39_INTERNAL_7038b76c_4_k_cu_5fce92ba_68014cuda3std3__45__cpo6cbeginE)
_ZN39_INTERNAL_7038b76c_4_k_cu_5fce92ba_68014cuda3std3__45__cpo6cbeginE:
	.zero		1
	.type		_ZN39_INTERNAL_7038b76c_4_k_cu_5fce92ba_68014cuda3std3__48in_placeE,@object
	.size		_ZN39_INTERNAL_7038b76c_4_k_cu_5fce92ba_68014cuda3std3__48in_placeE,(_ZN39_INTERNAL_7038b76c_4_k_cu_5fce92ba_68014cuda3std6ranges3__45__cpo9iter_moveE - _ZN39_INTERNAL_7038b76c_4_k_cu_5fce92ba_68014cuda3std3__48in_placeE)
_ZN39_INTERNAL_7038b76c_4_k_cu_5fce92ba_68014cuda3std3__48in_placeE:
	.zero		1
	.type		_ZN39_INTERNAL_7038b76c_4_k_cu_5fce92ba_68014cuda3std6ranges3__45__cpo9iter_moveE,@object
	.size		_ZN39_INTERNAL_7038b76c_4_k_cu_5fce92ba_68014cuda3std6ranges3__45__cpo9iter_moveE,(_ZN39_INTERNAL_7038b76c_4_k_cu_5fce92ba_68014cuda3std3__45__cpo5beginE - _ZN39_INTERNAL_7038b76c_4_k_cu_5fce92ba_68014cuda3std6ranges3__45__cpo9iter_moveE)
_ZN39_INTERNAL_7038b76c_4_k_cu_5fce92ba_68014cuda3std6ranges3__45__cpo9iter_moveE:
	.zero		1
	.type		_ZN39_INTERNAL_7038b76c_4_k_cu_5fce92ba_68014cuda3std3__45__cpo5beginE,@object
	.size		_ZN39_INTERNAL_7038b76c_4_k_cu_5fce92ba_68014cuda3std3__45__cpo5beginE,(_ZN39_INTERNAL_7038b76c_4_k_cu_5fce92ba_68014cuda3std3__441_GLOBAL__N__7038b76c_4_k_cu_5fce92ba_68016ignoreE - _ZN39_INTERNAL_7038b76c_4_k_cu_5fce92ba_68014cuda3std3__45__cpo5beginE)
_ZN39_INTERNAL_7038b76c_4_k_cu_5fce92ba_68014cuda3std3__45__cpo5beginE:
	.zero		1
	.type		_ZN39_INTERNAL_7038b76c_4_k_cu_5fce92ba_68014cuda3std3__441_GLOBAL__N__7038b76c_4_k_cu_5fce92ba_68016ignoreE,@object
	.size		_ZN39_INTERNAL_7038b76c_4_k_cu_5fce92ba_68014cuda3std3__441_GLOBAL__N__7038b76c_4_k_cu_5fce92ba_68016ignoreE,(_ZN39_INTERNAL_7038b76c_4_k_cu_5fce92ba_68014cute7productE - _ZN39_INTERNAL_7038b76c_4_k_cu_5fce92ba_68014cuda3std3__441_GLOBAL__N__7038b76c_4_k_cu_5fce92ba_68016ignoreE)
_ZN39_INTERNAL_7038b76c_4_k_cu_5fce92ba_68014cuda3std3__441_GLOBAL__N__7038b76c_4_k_cu_5fce92ba_68016ignoreE:
	.zero		1
	.type		_ZN39_INTERNAL_7038b76c_4_k_cu_5fce92ba_68014cute7productE,@object
	.size		_ZN39_INTERNAL_7038b76c_4_k_cu_5fce92ba_68014cute7productE,(_ZN39_INTERNAL_7038b76c_4_k_cu_5fce92ba_68014cuda3std3__45__cpo3endE - _ZN39_INTERNAL_7038b76c_4_k_cu_5fce92ba_68014cute7productE)
_ZN39_INTERNAL_7038b76c_4_k_cu_5fce92ba_68014cute7productE:
	.zero		1
	.type		_ZN39_INTERNAL_7038b76c_4_k_cu_5fce92ba_68014cuda3std3__45__cpo3endE,@object
	.size		_ZN39_INTERNAL_7038b76c_4_k_cu_5fce92ba_68014cuda3std3__45__cpo3endE,(_ZN39_INTERNAL_7038b76c_4_k_cu_5fce92ba_68014cuda3std3__419piecewise_constructE - _ZN39_INTERNAL_7038b76c_4_k_cu_5fce92ba_68014cuda3std3__45__cpo3endE)
_ZN39_INTERNAL_7038b76c_4_k_cu_5fce92ba_68014cuda3std3__45__cpo3endE:
	.zero		1
	.type		_ZN39_INTERNAL_7038b76c_4_k_cu_5fce92ba_68014cuda3std3__419piecewise_constructE,@object
	.size		_ZN39_INTERNAL_7038b76c_4_k_cu_5fce92ba_68014cuda3std3__419piecewise_constructE,(_ZN39_INTERNAL_7038b76c_4_k_cu_5fce92ba_68014cuda3std3__45__cpo4cendE - _ZN39_INTERNAL_7038b76c_4_k_cu_5fce92ba_68014cuda3std3__419piecewise_constructE)
_ZN39_INTERNAL_7038b76c_4_k_cu_5fce92ba_68014cuda3std3__419piecewise_constructE:
	.zero		1
	.type		_ZN39_INTERNAL_7038b76c_4_k_cu_5fce92ba_68014cuda3std3__45__cpo4cendE,@object
	.size		_ZN39_INTERNAL_7038b76c_4_k_cu_5fce92ba_68014cuda3std3__45__cpo4cendE,(_ZN39_INTERNAL_7038b76c_4_k_cu_5fce92ba_68014cuda3std6ranges3__45__cpo4swapE - _ZN39_INTERNAL_7038b76c_4_k_cu_5fce92ba_68014cuda3std3__45__cpo4cendE)
_ZN39_INTERNAL_7038b76c_4_k_cu_5fce92ba_68014cuda3std3__45__cpo4cendE:
	.zero		1
	.type		_ZN39_INTERNAL_7038b76c_4_k_cu_5fce92ba_68014cuda3std6ranges3__45__cpo4swapE,@object
	.size		_ZN39_INTERNAL_7038b76c_4_k_cu_5fce92ba_68014cuda3std6ranges3__45__cpo4swapE,(.L_10 - _ZN39_INTERNAL_7038b76c_4_k_cu_5fce92ba_68014cuda3std6ranges3__45__cpo4swapE)
_ZN39_INTERNAL_7038b76c_4_k_cu_5fce92ba_68014cuda3std6ranges3__45__cpo4swapE:
	.zero		1
.L_10:


//--------------------- .nv.constant0._ZN7cutlass13device_kernelINS_4gemm6kernel13GemmUniversalIN4cute5tupleIJiiiiEEENS1_10collective13CollectiveMmaINS1_35MainloopSm100TmaUmmaWarpSpecializedILi5ELi2ELi4ENS5_IJNS4_1CILi1EEENSA_ILi2EEESB_EEEEENS5_IJNSA_ILi64EEENSA_ILi256EEENSA_ILi32EEEEEENS_6half_tENS5_IJlSB_lEEESJ_SK_NS4_8TiledMMAINS4_8MMA_AtomIJNS4_20SM100_MMA_F16BF16_SSISJ_SJ_fLi64ELi256ELNS4_4UMMA5MajorE0ELSP_0ELNSO_7ScaleInE0ELSQ_0EEEEEENS4_6LayoutINS5_IJSB_SB_SB_EEENS5_IJNSA_ILi0EEESV_SV_EEEEENS5_IJNS4_10UnderscoreESY_SY_EEEEENS4_23SM90_TMA_LOAD_MULTICASTENS4_14ComposedLayoutINS4_7SwizzleILi2ELi4ELi3EEENS4_18smem_ptr_flag_bitsILi16EEENST_INS5_IJNSA_ILi8EEESH_EEENS5_IJSH_SB_EEEEEEEvNS4_8identityENS4_13SM90_TMA_LOADES1B_vS1C_EENS_8epilogue10collective18CollectiveEpilogueINS1F_23Sm100TmaWarpSpecializedILi4ELi2ELi32ELb1ELb0EEEJSI_NS5_IJNST_ISF_SB_EES1K_EEESJ_SK_SJ_SK_NS1F_6fusion15FusionCallbacksIS1J_NS1M_17LinearCombinationISJ_fSJ_fLNS_15FloatRoundStyleE2EEESI_S1L_JEEENS4_5SM1004TMEM4LOAD26SM100_TMEM_LOAD_16dp256b8xES1D_NS12_INS13_ILi3ELi4ELi3EEES16_NST_INS5_IJS17_SF_EEENS5_IJSF_SB_EEEEEEENS4_17SM75_U32x4_LDSM_NENS4_14SM90_TMA_STOREES20_NS4_17SM90_U32x4_STSM_NENS4_39AutoVectorizingCopyWithAssumedAlignmentILi128EEEEEEvvEEEEvNT_6ParamsE --------------------------
	.section	.nv.constant0._ZN7cutlass13device_kernelINS_4gemm6kernel13GemmUniversalIN4cute5tupleIJiiiiEEENS1_10collective13CollectiveMmaINS1_35MainloopSm100TmaUmmaWarpSpecializedILi5ELi2ELi4ENS5_IJNS4_1CILi1EEENSA_ILi2EEESB_EEEEENS5_IJNSA_ILi64EEENSA_ILi256EEENSA_ILi32EEEEEENS_6half_tENS5_IJlSB_lEEESJ_SK_NS4_8TiledMMAINS4_8MMA_AtomIJNS4_20SM100_MMA_F16BF16_SSISJ_SJ_fLi64ELi256ELNS4_4UMMA5MajorE0ELSP_0ELNSO_7ScaleInE0ELSQ_0EEEEEENS4_6LayoutINS5_IJSB_SB_SB_EEENS5_IJNSA_ILi0EEESV_SV_EEEEENS5_IJNS4_10UnderscoreESY_SY_EEEEENS4_23SM90_TMA_LOAD_MULTICASTENS4_14ComposedLayoutINS4_7SwizzleILi2ELi4ELi3EEENS4_18smem_ptr_flag_bitsILi16EEENST_INS5_IJNSA_ILi8EEESH_EEENS5_IJSH_SB_EEEEEEEvNS4_8identityENS4_13SM90_TMA_LOADES1B_vS1C_EENS_8epilogue10collective18CollectiveEpilogueINS1F_23Sm100TmaWarpSpecializedILi4ELi2ELi32ELb1ELb0EEEJSI_NS5_IJNST_ISF_SB_EES1K_EEESJ_SK_SJ_SK_NS1F_6fusion15FusionCallbacksIS1J_NS1M_17LinearCombinationISJ_fSJ_fLNS_15FloatRoundStyleE2EEESI_S1L_JEEENS4_5SM1004TMEM4LOAD26SM100_TMEM_LOAD_16dp256b8xES1D_NS12_INS13_ILi3ELi4ELi3EEES16_NST_INS5_IJS17_SF_EEENS5_IJSF_SB_EEEEEEENS4_17SM75_U32x4_LDSM_NENS4_14SM90_TMA_STOREES20_NS4_17SM90_U32x4_STSM_NENS4_39AutoVectorizingCopyWithAssumedAlignmentILi128EEEEEEvvEEEEvNT_6ParamsE,"a",@progbits
	.sectionflags	@""
	.align	4
.nv.constant0._ZN7cutlass13device_kernelINS_4gemm6kernel13GemmUniversalIN4cute5tupleIJiiiiEEENS1_10collective13CollectiveMmaINS1_35MainloopSm100TmaUmmaWarpSpecializedILi5ELi2ELi4ENS5_IJNS4_1CILi1EEENSA_ILi2EEESB_EEEEENS5_IJNSA_ILi64EEENSA_ILi256EEENSA_ILi32EEEEEENS_6half_tENS5_IJlSB_lEEESJ_SK_NS4_8TiledMMAINS4_8MMA_AtomIJNS4_20SM100_MMA_F16BF16_SSISJ_SJ_fLi64ELi256ELNS4_4UMMA5MajorE0ELSP_0ELNSO_7ScaleInE0ELSQ_0EEEEEENS4_6LayoutINS5_IJSB_SB_SB_EEENS5_IJNSA_ILi0EEESV_SV_EEEEENS5_IJNS4_10UnderscoreESY_SY_EEEEENS4_23SM90_TMA_LOAD_MULTICASTENS4_14ComposedLayoutINS4_7SwizzleILi2ELi4ELi3EEENS4_18smem_ptr_flag_bitsILi16EEENST_INS5_IJNSA_ILi8EEESH_EEENS5_IJSH_SB_EEEEEEEvNS4_8identityENS4_13SM90_TMA_LOADES1B_vS1C_EENS_8epilogue10collective18CollectiveEpilogueINS1F_23Sm100TmaWarpSpecializedILi4ELi2ELi32ELb1ELb0EEEJSI_NS5_IJNST_ISF_SB_EES1K_EEESJ_SK_SJ_SK_NS1F_6fusion15FusionCallbacksIS1J_NS1M_17LinearCombinationISJ_fSJ_fLNS_15FloatRoundStyleE2EEESI_S1L_JEEENS4_5SM1004TMEM4LOAD26SM100_TMEM_LOAD_16dp256b8xES1D_NS12_INS13_ILi3ELi4ELi3EEES16_NST_INS5_IJS17_SF_EEENS5_IJSF_SB_EEEEEEENS4_17SM75_U32x4_LDSM_NENS4_14SM90_TMA_STOREES20_NS4_17SM90_U32x4_STSM_NENS4_39AutoVectorizingCopyWithAssumedAlignmentILi128EEEEEEvvEEEEvNT_6ParamsE:
	.zero		2944


//--------------------- SYMBOLS --------------------------

	.type		.nv.reservedSmem.offset0,@object
	.size		.nv.reservedSmem.offset0,0x4
	.type		.nv.reservedSmem.cap,@object
	.size		.nv.reservedSmem.cap,0x4
	.type		__assertfail,@function
